	.target	sm_90a

	.elftype	@"ET_EXEC"


//--------------------- .note.nv.tkinfo           --------------------------
	.section	.note.nv.tkinfo,"",@"SHT_NOTE"
	.sectionflags	@"SHF_NOTE_NV_TKINFO"
	.tkinfo
        /*0018*/ 	.word	0x00000002
        /*0030*/ 	.string	""
        /*0030*/ 	.string	"ptxas"
        /*0030*/ 	.string	"Cuda compilation tools, release 13.0, V13.0.88"
        /*0030*/ 	.string	"Build cuda_13.0.r13.0/compiler.36424714_0"
        /*0030*/ 	.string	"-arch sm_90a -m 64 "



//--------------------- .note.nv.cuinfo           --------------------------
	.section	.note.nv.cuinfo,"",@"SHT_NOTE"
	.sectionflags	@"SHF_NOTE_NV_CUINFO"
        /*0018*/ 	.short	0x0002
        /*001a*/ 	.short	0x005a
        /*001c*/ 	.short	0x0082
	.zero		2


//--------------------- .nv.info                  --------------------------
	.section	.nv.info,"",@"SHT_CUDA_INFO"
	.align	4


	//----- nvinfo : EIATTR_REGCOUNT
	.align		4
        /*0000*/ 	.byte	0x04, 0x2f
        /*0002*/ 	.short	(.L_12 - .L_11)
	.align		4
.L_11:
        /*0004*/ 	.word	index@(_ZN7cutlass13device_kernelINS_4gemm6kernel13GemmUniversalIN4cute5tupleIJiiiiEEENS1_10collective13CollectiveMmaINS1_37MainloopSm90TmaGmmaWarpSpecializedFP8ILi9ENS5_IJNS4_1CILi1EEESB_SB_EEENS1_35KernelTmaWarpSpecializedCooperativeEEENS5_IJNSA_ILi128EEENSA_ILi64EEESF_EEENS_12float_e4m3_tENS5_IJlSB_lEEESI_SJ_NS4_8TiledMMAINS4_8MMA_AtomIJNS4_4SM904GMMA30MMA_64x64x32_F32E4M3E4M3_SS_TNILNSN_7ScaleInE1ELSP_1EEEEEENS4_6LayoutINS5_IJNSA_ILi2EEESB_SB_EEENS5_IJSB_NSA_ILi0EEESV_EEEEENS5_IJNS4_10UnderscoreESY_SY_EEEEENS4_13SM90_TMA_LOADENS4_14ComposedLayoutINS4_7SwizzleILi3ELi4ELi3EEENS4_18smem_ptr_flag_bitsILi8EEENSS_INS5_IJNSA_ILi8EEESF_EEENS5_IJSF_SB_EEEEEEEvNS4_8identityES11_S1B_vS1C_EENS_8epilogue10collective6detail29Sm90TmaWarpSpecializedAdapterINS1F_15DefaultEpilogueISI_SJ_SJ_NS1E_6thread17LinearCombinationISI_Li1EffLNS1J_9ScaleType4KindE0ELNS_15FloatRoundStyleE2ESI_EENS1_15EpilogueDefaultEEEEEvvEEEEvNT_6ParamsE)
        /*0008*/ 	.word	0x000000a8


	//----- nvinfo : EIATTR_FRAME_SIZE
	.align		4
.L_12:
        /*000c*/ 	.byte	0x04, 0x11
        /*000e*/ 	.short	(.L_14 - .L_13)
	.align		4
.L_13:
        /*0010*/ 	.word	index@(_ZN7cutlass13device_kernelINS_4gemm6kernel13GemmUniversalIN4cute5tupleIJiiiiEEENS1_10collective13CollectiveMmaINS1_37MainloopSm90TmaGmmaWarpSpecializedFP8ILi9ENS5_IJNS4_1CILi1EEESB_SB_EEENS1_35KernelTmaWarpSpecializedCooperativeEEENS5_IJNSA_ILi128EEENSA_ILi64EEESF_EEENS_12float_e4m3_tENS5_IJlSB_lEEESI_SJ_NS4_8TiledMMAINS4_8MMA_AtomIJNS4_4SM904GMMA30MMA_64x64x32_F32E4M3E4M3_SS_TNILNSN_7ScaleInE1ELSP_1EEEEEENS4_6LayoutINS5_IJNSA_ILi2EEESB_SB_EEENS5_IJSB_NSA_ILi0EEESV_EEEEENS5_IJNS4_10UnderscoreESY_SY_EEEEENS4_13SM90_TMA_LOADENS4_14ComposedLayoutINS4_7SwizzleILi3ELi4ELi3EEENS4_18smem_ptr_flag_bitsILi8EEENSS_INS5_IJNSA_ILi8EEESF_EEENS5_IJSF_SB_EEEEEEEvNS4_8identityES11_S1B_vS1C_EENS_8epilogue10collective6detail29Sm90TmaWarpSpecializedAdapterINS1F_15DefaultEpilogueISI_SJ_SJ_NS1E_6thread17LinearCombinationISI_Li1EffLNS1J_9ScaleType4KindE0ELNS_15FloatRoundStyleE2ESI_EENS1_15EpilogueDefaultEEEEEvvEEEEvNT_6ParamsE)
        /*0014*/ 	.word	0x00000000


	//----- nvinfo : EIATTR_MIN_STACK_SIZE
	.align		4
.L_14:
        /*0018*/ 	.byte	0x04, 0x12
        /*001a*/ 	.short	(.L_16 - .L_15)
	.align		4
.L_15:
        /*001c*/ 	.word	index@(_ZN7cutlass13device_kernelINS_4gemm6kernel13GemmUniversalIN4cute5tupleIJiiiiEEENS1_10collective13CollectiveMmaINS1_37MainloopSm90TmaGmmaWarpSpecializedFP8ILi9ENS5_IJNS4_1CILi1EEESB_SB_EEENS1_35KernelTmaWarpSpecializedCooperativeEEENS5_IJNSA_ILi128EEENSA_ILi64EEESF_EEENS_12float_e4m3_tENS5_IJlSB_lEEESI_SJ_NS4_8TiledMMAINS4_8MMA_AtomIJNS4_4SM904GMMA30MMA_64x64x32_F32E4M3E4M3_SS_TNILNSN_7ScaleInE1ELSP_1EEEEEENS4_6LayoutINS5_IJNSA_ILi2EEESB_SB_EEENS5_IJSB_NSA_ILi0EEESV_EEEEENS5_IJNS4_10UnderscoreESY_SY_EEEEENS4_13SM90_TMA_LOADENS4_14ComposedLayoutINS4_7SwizzleILi3ELi4ELi3EEENS4_18smem_ptr_flag_bitsILi8EEENSS_INS5_IJNSA_ILi8EEESF_EEENS5_IJSF_SB_EEEEEEEvNS4_8identityES11_S1B_vS1C_EENS_8epilogue10collective6detail29Sm90TmaWarpSpecializedAdapterINS1F_15DefaultEpilogueISI_SJ_SJ_NS1E_6thread17LinearCombinationISI_Li1EffLNS1J_9ScaleType4KindE0ELNS_15FloatRoundStyleE2ESI_EENS1_15EpilogueDefaultEEEEEvvEEEEvNT_6ParamsE)
        /*0020*/ 	.word	0x00000000
.L_16:


//--------------------- .nv.compat                --------------------------
	.section	.nv.compat,"",@"SHT_CUDA_COMPAT_INFO"
	.align	4
        /*0000*/ 	.byte	0x02, 0x09, 0x01, 0x00, 0x02, 0x02, 0x04, 0x00, 0x02, 0x05, 0x05, 0x00, 0x03, 0x07, 0x01, 0x01
        /*0010*/ 	.byte	0x02, 0x03, 0x01, 0x00, 0x02, 0x06, 0x01, 0x00, 0x04, 0x0b, 0x08, 0x00, 0x00, 0x00, 0x00, 0x00
        /*0020*/ 	.byte	0x00, 0x00, 0x00, 0x00


//--------------------- .nv.info._ZN7cutlass13device_kernelINS_4gemm6kernel13GemmUniversalIN4cute5tupleIJiiiiEEENS1_10collective13CollectiveMmaINS1_37MainloopSm90TmaGmmaWarpSpecializedFP8ILi9ENS5_IJNS4_1CILi1EEESB_SB_EEENS1_35KernelTmaWarpSpecializedCooperativeEEENS5_IJNSA_ILi128EEENSA_ILi64EEESF_EEENS_12float_e4m3_tENS5_IJlSB_lEEESI_SJ_NS4_8TiledMMAINS4_8MMA_AtomIJNS4_4SM904GMMA30MMA_64x64x32_F32E4M3E4M3_SS_TNILNSN_7ScaleInE1ELSP_1EEEEEENS4_6LayoutINS5_IJNSA_ILi2EEESB_SB_EEENS5_IJSB_NSA_ILi0EEESV_EEEEENS5_IJNS4_10UnderscoreESY_SY_EEEEENS4_13SM90_TMA_LOADENS4_14ComposedLayoutINS4_7SwizzleILi3ELi4ELi3EEENS4_18smem_ptr_flag_bitsILi8EEENSS_INS5_IJNSA_ILi8EEESF_EEENS5_IJSF_SB_EEEEEEEvNS4_8identityES11_S1B_vS1C_EENS_8epilogue10collective6detail29Sm90TmaWarpSpecializedAdapterINS1F_15DefaultEpilogueISI_SJ_SJ_NS1E_6thread17LinearCombinationISI_Li1EffLNS1J_9ScaleType4KindE0ELNS_15FloatRoundStyleE2ESI_EENS1_15EpilogueDefaultEEEEEvvEEEEvNT_6ParamsE --------------------------
	.section	.nv.info._ZN7cutlass13device_kernelINS_4gemm6kernel13GemmUniversalIN4cute5tupleIJiiiiEEENS1_10collective13CollectiveMmaINS1_37MainloopSm90TmaGmmaWarpSpecializedFP8ILi9ENS5_IJNS4_1CILi1EEESB_SB_EEENS1_35KernelTmaWarpSpecializedCooperativeEEENS5_IJNSA_ILi128EEENSA_ILi64EEESF_EEENS_12float_e4m3_tENS5_IJlSB_lEEESI_SJ_NS4_8TiledMMAINS4_8MMA_AtomIJNS4_4SM904GMMA30MMA_64x64x32_F32E4M3E4M3_SS_TNILNSN_7ScaleInE1ELSP_1EEEEEENS4_6LayoutINS5_IJNSA_ILi2EEESB_SB_EEENS5_IJSB_NSA_ILi0EEESV_EEEEENS5_IJNS4_10UnderscoreESY_SY_EEEEENS4_13SM90_TMA_LOADENS4_14ComposedLayoutINS4_7SwizzleILi3ELi4ELi3EEENS4_18smem_ptr_flag_bitsILi8EEENSS_INS5_IJNSA_ILi8EEESF_EEENS5_IJSF_SB_EEEEEEEvNS4_8identityES11_S1B_vS1C_EENS_8epilogue10collective6detail29Sm90TmaWarpSpecializedAdapterINS1F_15DefaultEpilogueISI_SJ_SJ_NS1E_6thread17LinearCombinationISI_Li1EffLNS1J_9ScaleType4KindE0ELNS_15FloatRoundStyleE2ESI_EENS1_15EpilogueDefaultEEEEEvvEEEEvNT_6ParamsE,"",@"SHT_CUDA_INFO"
	.sectionflags	@""
	.align	4


	//----- nvinfo : EIATTR_CUDA_API_VERSION
	.align		4
        /*0000*/ 	.byte	0x04, 0x37
        /*0002*/ 	.short	(.L_18 - .L_17)
.L_17:
        /*0004*/ 	.word	0x00000082


	//----- nvinfo : EIATTR_KPARAM_INFO
	.align		4
.L_18:
        /*0008*/ 	.byte	0x04, 0x17
        /*000a*/ 	.short	(.L_20 - .L_19)
.L_19:
        /*000c*/ 	.word	0x00000000
        /*0010*/ 	.short	0x0000
        /*0012*/ 	.short	0x0070
        /*0014*/ 	.byte	0x00, 0xf0, 0x01, 0x10


	//----- nvinfo : EIATTR_SPARSE_MMA_MASK
	.align		4
.L_20:
        /*0018*/ 	.byte	0x03, 0x50
        /*001a*/ 	.short	0x0000


	//----- nvinfo : EIATTR_MAXREG_COUNT
	.align		4
        /*001c*/ 	.byte	0x03, 0x1b
        /*001e*/ 	.short	0x00a8


	//----- nvinfo : EIATTR_NUM_BARRIERS
	.align		4
        /*0020*/ 	.byte	0x02, 0x4c
        /*0022*/ 	.byte	0x01
	.zero		1


	//----- nvinfo : EIATTR_MERCURY_ISA_VERSION
	.align		4
        /*0024*/ 	.byte	0x03, 0x5f
        /*0026*/ 	.short	0x0101


	//----- nvinfo : EIATTR_INT_WARP_WIDE_INSTR_OFFSETS
	.align		4
        /*0028*/ 	.byte	0x04, 0x31
        /*002a*/ 	.short	(.L_22 - .L_21)


	//   ....[0]....
.L_21:
        /*002c*/ 	.word	0x00000470


	//   ....[1]....
        /*0030*/ 	.word	0x00000480


	//   ....[2]....
        /*0034*/ 	.word	0x00000590


	//----- nvinfo : EIATTR_COOP_GROUP_MASK_REGIDS
	.align		4
.L_22:
        /*0038*/ 	.byte	0x04, 0x29
        /*003a*/ 	.short	(.L_24 - .L_23)


	//   ....[0]....
.L_23:
        /*003c*/ 	.word	0xffffffff


	//   ....[1]....
        /*0040*/ 	.word	0xffffffff


	//   ....[2]....
        /*0044*/ 	.word	0xffffffff


	//   ....[3]....
        /*0048*/ 	.word	0xffffffff


	//   ....[4]....
        /*004c*/ 	.word	0xffffffff


	//----- nvinfo : EIATTR_COOP_GROUP_INSTR_OFFSETS
	.align		4
.L_24:
        /*0050*/ 	.byte	0x04, 0x28
        /*0052*/ 	.short	(.L_26 - .L_25)


	//   ....[0]....
.L_25:
        /*0054*/ 	.word	0x00000060


	//   ....[1]....
        /*0058*/ 	.word	0x00000070


	//   ....[2]....
        /*005c*/ 	.word	0x00000130


	//   ....[3]....
        /*0060*/ 	.word	0x00000390


	//   ....[4]....
        /*0064*/ 	.word	0x000010b0


	//----- nvinfo : EIATTR_REG_RECONFIG
	.align		4
.L_26:
        /*0068*/ 	.byte	0x01, 0x54
	.zero		2


	//----- nvinfo : EIATTR_MBARRIER_INSTR_OFFSETS
	.align		4
        /*006c*/ 	.byte	0x04, 0x39
        /*006e*/ 	.short	(.L_28 - .L_27)


	//   ....[0]....
.L_27:
        /*0070*/ 	.word	0x00000250
        /*0074*/ 	.word	0x000000ff
        /*0078*/ 	.word	0x00000000
        /*007c*/ 	.short	0x0100
        /*007e*/ 	.byte	0x08
	.zero		1


	//   ....[1]....
        /*0080*/ 	.word	0x00000260
        /*0084*/ 	.word	0x000000ff
        /*0088*/ 	.word	0x00000048
        /*008c*/ 	.short	0x0100
        /*008e*/ 	.byte	0x08
	.zero		1


	//   ....[2]....
        /*0090*/ 	.word	0x00000270
        /*0094*/ 	.word	0x000000ff
        /*0098*/ 	.word	0x00000008
        /*009c*/ 	.short	0x0100
        /*009e*/ 	.byte	0x08
	.zero		1


	//   ....[3]....
        /*00a0*/ 	.word	0x00000280
        /*00a4*/ 	.word	0x000000ff
        /*00a8*/ 	.word	0x00000050
        /*00ac*/ 	.short	0x0100
        /*00ae*/ 	.byte	0x08
	.zero		1


	//   ....[4]....
        /*00b0*/ 	.word	0x00000290
        /*00b4*/ 	.word	0x000000ff
        /*00b8*/ 	.word	0x00000010
        /*00bc*/ 	.short	0x0100
        /*00be*/ 	.byte	0x08
	.zero		1


	//   ....[5]....
        /*00c0*/ 	.word	0x000002a0
        /*00c4*/ 	.word	0x000000ff
        /*00c8*/ 	.word	0x00000058
        /*00cc*/ 	.short	0x0100
        /*00ce*/ 	.byte	0x08
	.zero		1


	//   ....[6]....
        /*00d0*/ 	.word	0x000002b0
        /*00d4*/ 	.word	0x000000ff
        /*00d8*/ 	.word	0x00000018
        /*00dc*/ 	.short	0x0100
        /*00de*/ 	.byte	0x08
	.zero		1


	//   ....[7]....
        /*00e0*/ 	.word	0x000002c0
        /*00e4*/ 	.word	0x000000ff
        /*00e8*/ 	.word	0x00000060
        /*00ec*/ 	.short	0x0100
        /*00ee*/ 	.byte	0x08
	.zero		1


	//   ....[8]....
        /*00f0*/ 	.word	0x000002d0
        /*00f4*/ 	.word	0x000000ff
        /*00f8*/ 	.word	0x00000020
        /*00fc*/ 	.short	0x0100
        /*00fe*/ 	.byte	0x08
	.zero		1


	//   ....[9]....
        /*0100*/ 	.word	0x000002e0
        /*0104*/ 	.word	0x000000ff
        /*0108*/ 	.word	0x00000068
        /*010c*/ 	.short	0x0100
        /*010e*/ 	.byte	0x08
	.zero		1


	//   ....[10]....
        /*0110*/ 	.word	0x000002f0
        /*0114*/ 	.word	0x000000ff
        /*0118*/ 	.word	0x00000028
        /*011c*/ 	.short	0x0100
        /*011e*/ 	.byte	0x08
	.zero		1


	//   ....[11]....
        /*0120*/ 	.word	0x00000300
        /*0124*/ 	.word	0x000000ff
        /*0128*/ 	.word	0x00000070
        /*012c*/ 	.short	0x0100
        /*012e*/ 	.byte	0x08
	.zero		1


	//   ....[12]....
        /*0130*/ 	.word	0x00000310
        /*0134*/ 	.word	0x000000ff
        /*0138*/ 	.word	0x00000030
        /*013c*/ 	.short	0x0100
        /*013e*/ 	.byte	0x08
	.zero		1


	//   ....[13]....
        /*0140*/ 	.word	0x00000320
        /*0144*/ 	.word	0x000000ff
        /*0148*/ 	.word	0x00000078
        /*014c*/ 	.short	0x0100
        /*014e*/ 	.byte	0x08
	.zero		1


	//   ....[14]....
        /*0150*/ 	.word	0x00000330
        /*0154*/ 	.word	0x000000ff
        /*0158*/ 	.word	0x00000038
        /*015c*/ 	.short	0x0100
        /*015e*/ 	.byte	0x08
	.zero		1


	//   ....[15]....
        /*0160*/ 	.word	0x00000340
        /*0164*/ 	.word	0x000000ff
        /*0168*/ 	.word	0x00000080
        /*016c*/ 	.short	0x0100
        /*016e*/ 	.byte	0x08
	.zero		1


	//   ....[16]....
        /*0170*/ 	.word	0x00000350
        /*0174*/ 	.word	0x000000ff
        /*0178*/ 	.word	0x00000040
        /*017c*/ 	.short	0x0100
        /*017e*/ 	.byte	0x08
	.zero		1


	//   ....[17]....
        /*0180*/ 	.word	0x00000360
        /*0184*/ 	.word	0x000000ff
        /*0188*/ 	.word	0x00000088
        /*018c*/ 	.short	0x0100
        /*018e*/ 	.byte	0x08
	.zero		1


	//   ....[18]....
        /*0190*/ 	.word	0x00000600
        /*0194*/ 	.word	0x000000ff
        /*0198*/ 	.word	0x000000a0
        /*019c*/ 	.short	0x0100
        /*019e*/ 	.byte	0x06
	.zero		1


	//   ....[19]....
        /*01a0*/ 	.word	0x00000660
        /*01a4*/ 	.word	0x000000ff
        /*01a8*/ 	.word	0x000000a8
        /*01ac*/ 	.short	0x0100
        /*01ae*/ 	.byte	0x06
	.zero		1


	//   ....[20]....
        /*01b0*/ 	.word	0x000013e0
        /*01b4*/ 	.word	0x000000ff
        /*01b8*/ 	.word	0x00000000
        /*01bc*/ 	.short	0x010a
        /*01be*/ 	.byte	0x06
	.zero		1


	//   ....[21]....
        /*01c0*/ 	.word	0x00001420
        /*01c4*/ 	.word	0x000000ff
        /*01c8*/ 	.word	0x00000000
        /*01cc*/ 	.short	0x010a
        /*01ce*/ 	.byte	0x06
	.zero		1


	//   ....[22]....
        /*01d0*/ 	.word	0x00001b10
        /*01d4*/ 	.word	0x000000ff
        /*01d8*/ 	.word	0x00000000
        /*01dc*/ 	.short	0x010a
        /*01de*/ 	.byte	0x0c
	.zero		1


	//   ....[23]....
        /*01e0*/ 	.word	0x00001b50
        /*01e4*/ 	.word	0x000000ff
        /*01e8*/ 	.word	0x00000000
        /*01ec*/ 	.short	0x010a
        /*01ee*/ 	.byte	0x0c
	.zero		1


	//   ....[24]....
        /*01f0*/ 	.word	0x00002040
        /*01f4*/ 	.word	0x000000ff
        /*01f8*/ 	.word	0x00000000
        /*01fc*/ 	.short	0x0101
        /*01fe*/ 	.byte	0x08
	.zero		1


	//   ....[25]....
        /*0200*/ 	.word	0x00002490
        /*0204*/ 	.word	0x000000ff
        /*0208*/ 	.word	0x00000000
        /*020c*/ 	.short	0x0101
        /*020e*/ 	.byte	0x08
	.zero		1


	//   ....[26]....
        /*0210*/ 	.word	0x00005e30
        /*0214*/ 	.word	0x00000012
        /*0218*/ 	.word	0x00000048
        /*021c*/ 	.short	0x010a
        /*021e*/ 	.byte	0x3f
	.zero		1


	//   ....[27]....
        /*0220*/ 	.word	0x000061c0
        /*0224*/ 	.word	0x00000007
        /*0228*/ 	.word	0x000000a8
        /*022c*/ 	.short	0x0101
        /*022e*/ 	.byte	0x3f
	.zero		1


	//   ....[28]....
        /*0230*/ 	.word	0x00006900
        /*0234*/ 	.word	0x00000005
        /*0238*/ 	.word	0x00000000
        /*023c*/ 	.short	0x010a
        /*023e*/ 	.byte	0x3f
	.zero		1


	//   ....[29]....
        /*0240*/ 	.word	0x00006980
        /*0244*/ 	.word	0x00000007
        /*0248*/ 	.word	0x00000000
        /*024c*/ 	.short	0x010a
        /*024e*/ 	.byte	0x3f
	.zero		1


	//   ....[30]....
        /*0250*/ 	.word	0x00006a10
        /*0254*/ 	.word	0x00000006
        /*0258*/ 	.word	0x00000000
        /*025c*/ 	.short	0x010a
        /*025e*/ 	.byte	0x3f
	.zero		1


	//   ....[31]....
        /*0260*/ 	.word	0x00006aa0
        /*0264*/ 	.word	0x00000009
        /*0268*/ 	.word	0x00000000
        /*026c*/ 	.short	0x010a
        /*026e*/ 	.byte	0x3f
	.zero		1


	//   ....[32]....
        /*0270*/ 	.word	0x00006b30
        /*0274*/ 	.word	0x00000006
        /*0278*/ 	.word	0x00000000
        /*027c*/ 	.short	0x010a
        /*027e*/ 	.byte	0x3f
	.zero		1


	//   ....[33]....
        /*0280*/ 	.word	0x00006bc0
        /*0284*/ 	.word	0x00000009
        /*0288*/ 	.word	0x00000000
        /*028c*/ 	.short	0x010a
        /*028e*/ 	.byte	0x3f
	.zero		1


	//   ....[34]....
        /*0290*/ 	.word	0x00006c50
        /*0294*/ 	.word	0x00000008
        /*0298*/ 	.word	0x00000000
        /*029c*/ 	.short	0x010a
        /*029e*/ 	.byte	0x3f
	.zero		1


	//   ....[35]....
        /*02a0*/ 	.word	0x00006ce0
        /*02a4*/ 	.word	0x0000000b
        /*02a8*/ 	.word	0x00000000
        /*02ac*/ 	.short	0x010a
        /*02ae*/ 	.byte	0x3f
	.zero		1


	//   ....[36]....
        /*02b0*/ 	.word	0x00006d70
        /*02b4*/ 	.word	0x00000003
        /*02b8*/ 	.word	0x00000000
        /*02bc*/ 	.short	0x010a
        /*02be*/ 	.byte	0x3f
	.zero		1


	//   ....[37]....
        /*02c0*/ 	.word	0x00006de0
        /*02c4*/ 	.word	0x00000007
        /*02c8*/ 	.word	0x00000000
        /*02cc*/ 	.short	0x010a
        /*02ce*/ 	.byte	0x3f
	.zero		1


	//   ....[38]....
        /*02d0*/ 	.word	0x00006e40
        /*02d4*/ 	.word	0x00000008
        /*02d8*/ 	.word	0x00000000
        /*02dc*/ 	.short	0x010a
        /*02de*/ 	.byte	0x3f
	.zero		1


	//   ....[39]....
        /*02e0*/ 	.word	0x00006f10
        /*02e4*/ 	.word	0x00000012
        /*02e8*/ 	.word	0x00000048
        /*02ec*/ 	.short	0x010a
        /*02ee*/ 	.byte	0x3f
	.zero		1


	//   ....[40]....
        /*02f0*/ 	.word	0x00006ff0
        /*02f4*/ 	.word	0x00000005
        /*02f8*/ 	.word	0x00000000
        /*02fc*/ 	.short	0x010a
        /*02fe*/ 	.byte	0x3f
	.zero		1


	//   ....[41]....
        /*0300*/ 	.word	0x00007040
        /*0304*/ 	.word	0x00000007
        /*0308*/ 	.word	0x00000000
        /*030c*/ 	.short	0x010a
        /*030e*/ 	.byte	0x3f
	.zero		1


	//   ....[42]....
        /*0310*/ 	.word	0x00007090
        /*0314*/ 	.word	0x00000006
        /*0318*/ 	.word	0x00000000
        /*031c*/ 	.short	0x010a
        /*031e*/ 	.byte	0x3f
	.zero		1


	//   ....[43]....
        /*0320*/ 	.word	0x000070e0
        /*0324*/ 	.word	0x00000009
        /*0328*/ 	.word	0x00000000
        /*032c*/ 	.short	0x010a
        /*032e*/ 	.byte	0x3f
	.zero		1


	//   ....[44]....
        /*0330*/ 	.word	0x00007130
        /*0334*/ 	.word	0x00000006
        /*0338*/ 	.word	0x00000000
        /*033c*/ 	.short	0x010a
        /*033e*/ 	.byte	0x3f
	.zero		1


	//   ....[45]....
        /*0340*/ 	.word	0x00007180
        /*0344*/ 	.word	0x00000009
        /*0348*/ 	.word	0x00000000
        /*034c*/ 	.short	0x010a
        /*034e*/ 	.byte	0x3f
	.zero		1


	//   ....[46]....
        /*0350*/ 	.word	0x000071d0
        /*0354*/ 	.word	0x00000008
        /*0358*/ 	.word	0x00000000
        /*035c*/ 	.short	0x010a
        /*035e*/ 	.byte	0x3f
	.zero		1


	//   ....[47]....
        /*0360*/ 	.word	0x00007220
        /*0364*/ 	.word	0x0000000b
        /*0368*/ 	.word	0x00000000
        /*036c*/ 	.short	0x010a
        /*036e*/ 	.byte	0x3f
	.zero		1


	//----- nvinfo : EIATTR_NUM_MBARRIERS
	.align		4
.L_28:
        /*0370*/ 	.byte	0x03, 0x38
        /*0372*/ 	.short	0x0014


	//----- nvinfo : EIATTR_EXIT_INSTR_OFFSETS
	.align		4
        /*0374*/ 	.byte	0x04, 0x1c
        /*0376*/ 	.short	(.L_30 - .L_29)


	//   ....[0]....
.L_29:
        /*0378*/ 	.word	0x000006b0


	//   ....[1]....
        /*037c*/ 	.word	0x00000f80


	//   ....[2]....
        /*0380*/ 	.word	0x00005490


	//   ....[3]....
        /*0384*/ 	.word	0x00005ad0


	//   ....[4]....
        /*0388*/ 	.word	0x00006dc0


	//----- nvinfo : EIATTR_MAX_THREADS
	.align		4
.L_30:
        /*038c*/ 	.byte	0x04, 0x05
        /*038e*/ 	.short	(.L_32 - .L_31)
.L_31:
        /*0390*/ 	.word	0x00000180
        /*0394*/ 	.word	0x00000001
        /*0398*/ 	.word	0x00000001


	//----- nvinfo : EIATTR_CRS_STACK_SIZE
	.align		4
.L_32:
        /*039c*/ 	.byte	0x04, 0x1e
        /*039e*/ 	.short	(.L_34 - .L_33)
.L_33:
        /*03a0*/ 	.word	0x00000000


	//----- nvinfo : EIATTR_CBANK_PARAM_SIZE
	.align		4
.L_34:
        /*03a4*/ 	.byte	0x03, 0x19
        /*03a6*/ 	.short	0x0470


	//----- nvinfo : EIATTR_PARAM_CBANK
	.align		4
        /*03a8*/ 	.byte	0x04, 0x0a
        /*03aa*/ 	.short	(.L_36 - .L_35)
	.align		4
.L_35:
        /*03ac*/ 	.word	index@(.nv.constant0._ZN7cutlass13device_kernelINS_4gemm6kernel13GemmUniversalIN4cute5tupleIJiiiiEEENS1_10collective13CollectiveMmaINS1_37MainloopSm90TmaGmmaWarpSpecializedFP8ILi9ENS5_IJNS4_1CILi1EEESB_SB_EEENS1_35KernelTmaWarpSpecializedCooperativeEEENS5_IJNSA_ILi128EEENSA_ILi64EEESF_EEENS_12float_e4m3_tENS5_IJlSB_lEEESI_SJ_NS4_8TiledMMAINS4_8MMA_AtomIJNS4_4SM904GMMA30MMA_64x64x32_F32E4M3E4M3_SS_TNILNSN_7ScaleInE1ELSP_1EEEEEENS4_6LayoutINS5_IJNSA_ILi2EEESB_SB_EEENS5_IJSB_NSA_ILi0EEESV_EEEEENS5_IJNS4_10UnderscoreESY_SY_EEEEENS4_13SM90_TMA_LOADENS4_14ComposedLayoutINS4_7SwizzleILi3ELi4ELi3EEENS4_18smem_ptr_flag_bitsILi8EEENSS_INS5_IJNSA_ILi8EEESF_EEENS5_IJSF_SB_EEEEEEEvNS4_8identityES11_S1B_vS1C_EENS_8epilogue10collective6detail29Sm90TmaWarpSpecializedAdapterINS1F_15DefaultEpilogueISI_SJ_SJ_NS1E_6thread17LinearCombinationISI_Li1EffLNS1J_9ScaleType4KindE0ELNS_15FloatRoundStyleE2ESI_EENS1_15EpilogueDefaultEEEEEvvEEEEvNT_6ParamsE)
        /*03b0*/ 	.short	0x0210
        /*03b2*/ 	.short	0x0470


	//----- nvinfo : EIATTR_SW_WAR
	.align		4
.L_36:
        /*03b4*/ 	.byte	0x04, 0x36
        /*03b6*/ 	.short	(.L_38 - .L_37)
.L_37:
        /*03b8*/ 	.word	0x00000008
.L_38:


//--------------------- .nv.callgraph             --------------------------
	.section	.nv.callgraph,"",@"SHT_CUDA_CALLGRAPH"
	.align	4
	.sectionentsize	8
	.align		4
        /*0000*/ 	.word	0x00000000
	.align		4
        /*0004*/ 	.word	0xffffffff
	.align		4
        /*0008*/ 	.word	0x00000000
	.align		4
        /*000c*/ 	.word	0xfffffffe
	.align		4
        /*0010*/ 	.word	0x00000000
	.align		4
        /*0014*/ 	.word	0xfffffffd
	.align		4
        /*0018*/ 	.word	0x00000000
	.align		4
        /*001c*/ 	.word	0xfffffffc


//--------------------- .nv.constant4             --------------------------
	.section	.nv.constant4,"a",@progbits
	.align	8
	.align		8
.nv.constant4:
        /*0000*/ 	.dword	_ZN39_INTERNAL_671df7e8_4_k_cu_165ed65e_42624cuda3std3__45__cpo5beginE
	.align		8
        /*0008*/ 	.dword	_ZN39_INTERNAL_671df7e8_4_k_cu_165ed65e_42624cuda3std3__45__cpo3endE
	.align		8
        /*0010*/ 	.dword	_ZN39_INTERNAL_671df7e8_4_k_cu_165ed65e_42624cuda3std3__45__cpo6cbeginE
	.align		8
        /*0018*/ 	.dword	_ZN39_INTERNAL_671df7e8_4_k_cu_165ed65e_42624cuda3std3__45__cpo4cendE
	.align		8
        /*0020*/ 	.dword	_ZN39_INTERNAL_671df7e8_4_k_cu_165ed65e_42624cuda3std3__441_GLOBAL__N__671df7e8_4_k_cu_165ed65e_42626ignoreE
	.align		8
        /*0028*/ 	.dword	_ZN39_INTERNAL_671df7e8_4_k_cu_165ed65e_42624cuda3std3__419piecewise_constructE
	.align		8
        /*0030*/ 	.dword	_ZN39_INTERNAL_671df7e8_4_k_cu_165ed65e_42624cuda3std3__48in_placeE
	.align		8
        /*0038*/ 	.dword	_ZN39_INTERNAL_671df7e8_4_k_cu_165ed65e_42624cuda3std6ranges3__45__cpo4swapE
	.align		8
        /*0040*/ 	.dword	_ZN39_INTERNAL_671df7e8_4_k_cu_165ed65e_42624cuda3std6ranges3__45__cpo9iter_moveE
	.align		8
        /*0048*/ 	.dword	_ZN39_INTERNAL_671df7e8_4_k_cu_165ed65e_42624cute7productE
	.align		8
        /*0050*/ 	.dword	_ZN39_INTERNAL_671df7e8_4_k_cu_165ed65e_42624cute1_E


//--------------------- .text._ZN7cutlass13device_kernelINS_4gemm6kernel13GemmUniversalIN4cute5tupleIJiiiiEEENS1_10collective13CollectiveMmaINS1_37MainloopSm90TmaGmmaWarpSpecializedFP8ILi9ENS5_IJNS4_1CILi1EEESB_SB_EEENS1_35KernelTmaWarpSpecializedCooperativeEEENS5_IJNSA_ILi128EEENSA_ILi64EEESF_EEENS_12float_e4m3_tENS5_IJlSB_lEEESI_SJ_NS4_8TiledMMAINS4_8MMA_AtomIJNS4_4SM904GMMA30MMA_64x64x32_F32E4M3E4M3_SS_TNILNSN_7ScaleInE1ELSP_1EEEEEENS4_6LayoutINS5_IJNSA_ILi2EEESB_SB_EEENS5_IJSB_NSA_ILi0EEESV_EEEEENS5_IJNS4_10UnderscoreESY_SY_EEEEENS4_13SM90_TMA_LOADENS4_14ComposedLayoutINS4_7SwizzleILi3ELi4ELi3EEENS4_18smem_ptr_flag_bitsILi8EEENSS_INS5_IJNSA_ILi8EEESF_EEENS5_IJSF_SB_EEEEEEEvNS4_8identityES11_S1B_vS1C_EENS_8epilogue10collective6detail29Sm90TmaWarpSpecializedAdapterINS1F_15DefaultEpilogueISI_SJ_SJ_NS1E_6thread17LinearCombinationISI_Li1EffLNS1J_9ScaleType4KindE0ELNS_15FloatRoundStyleE2ESI_EENS1_15EpilogueDefaultEEEEEvvEEEEvNT_6ParamsE --------------------------
	.section	.text._ZN7cutlass13device_kernelINS_4gemm6kernel13GemmUniversalIN4cute5tupleIJiiiiEEENS1_10collective13CollectiveMmaINS1_37MainloopSm90TmaGmmaWarpSpecializedFP8ILi9ENS5_IJNS4_1CILi1EEESB_SB_EEENS1_35KernelTmaWarpSpecializedCooperativeEEENS5_IJNSA_ILi128EEENSA_ILi64EEESF_EEENS_12float_e4m3_tENS5_IJlSB_lEEESI_SJ_NS4_8TiledMMAINS4_8MMA_AtomIJNS4_4SM904GMMA30MMA_64x64x32_F32E4M3E4M3_SS_TNILNSN_7ScaleInE1ELSP_1EEEEEENS4_6LayoutINS5_IJNSA_ILi2EEESB_SB_EEENS5_IJSB_NSA_ILi0EEESV_EEEEENS5_IJNS4_10UnderscoreESY_SY_EEEEENS4_13SM90_TMA_LOADENS4_14ComposedLayoutINS4_7SwizzleILi3ELi4ELi3EEENS4_18smem_ptr_flag_bitsILi8EEENSS_INS5_IJNSA_ILi8EEESF_EEENS5_IJSF_SB_EEEEEEEvNS4_8identityES11_S1B_vS1C_EENS_8epilogue10collective6detail29Sm90TmaWarpSpecializedAdapterINS1F_15DefaultEpilogueISI_SJ_SJ_NS1E_6thread17LinearCombinationISI_Li1EffLNS1J_9ScaleType4KindE0ELNS_15FloatRoundStyleE2ESI_EENS1_15EpilogueDefaultEEEEEvvEEEEvNT_6ParamsE,"ax",@progbits
	.align	128
.text._ZN7cutlass13device_kernelINS_4gemm6kernel13GemmUniversalIN4cute5tupleIJiiiiEEENS1_10collective13CollectiveMmaINS1_37MainloopSm90TmaGmmaWarpSpecializedFP8ILi9ENS5_IJNS4_1CILi1EEESB_SB_EEENS1_35KernelTmaWarpSpecializedCooperativeEEENS5_IJNSA_ILi128EEENSA_ILi64EEESF_EEENS_12float_e4m3_tENS5_IJlSB_lEEESI_SJ_NS4_8TiledMMAINS4_8MMA_AtomIJNS4_4SM904GMMA30MMA_64x64x32_F32E4M3E4M3_SS_TNILNSN_7ScaleInE1ELSP_1EEEEEENS4_6LayoutINS5_IJNSA_ILi2EEESB_SB_EEENS5_IJSB_NSA_ILi0EEESV_EEEEENS5_IJNS4_10UnderscoreESY_SY_EEEEENS4_13SM90_TMA_LOADENS4_14ComposedLayoutINS4_7SwizzleILi3ELi4ELi3EEENS4_18smem_ptr_flag_bitsILi8EEENSS_INS5_IJNSA_ILi8EEESF_EEENS5_IJSF_SB_EEEEEEEvNS4_8identityES11_S1B_vS1C_EENS_8epilogue10collective6detail29Sm90TmaWarpSpecializedAdapterINS1F_15DefaultEpilogueISI_SJ_SJ_NS1E_6thread17LinearCombinationISI_Li1EffLNS1J_9ScaleType4KindE0ELNS_15FloatRoundStyleE2ESI_EENS1_15EpilogueDefaultEEEEEvvEEEEvNT_6ParamsE:
        .type           _ZN7cutlass13device_kernelINS_4gemm6kernel13GemmUniversalIN4cute5tupleIJiiiiEEENS1_10collective13CollectiveMmaINS1_37MainloopSm90TmaGmmaWarpSpecializedFP8ILi9ENS5_IJNS4_1CILi1EEESB_SB_EEENS1_35KernelTmaWarpSpecializedCooperativeEEENS5_IJNSA_ILi128EEENSA_ILi64EEESF_EEENS_12float_e4m3_tENS5_IJlSB_lEEESI_SJ_NS4_8TiledMMAINS4_8MMA_AtomIJNS4_4SM904GMMA30MMA_64x64x32_F32E4M3E4M3_SS_TNILNSN_7ScaleInE1ELSP_1EEEEEENS4_6LayoutINS5_IJNSA_ILi2EEESB_SB_EEENS5_IJSB_NSA_ILi0EEESV_EEEEENS5_IJNS4_10UnderscoreESY_SY_EEEEENS4_13SM90_TMA_LOADENS4_14ComposedLayoutINS4_7SwizzleILi3ELi4ELi3EEENS4_18smem_ptr_flag_bitsILi8EEENSS_INS5_IJNSA_ILi8EEESF_EEENS5_IJSF_SB_EEEEEEEvNS4_8identityES11_S1B_vS1C_EENS_8epilogue10collective6detail29Sm90TmaWarpSpecializedAdapterINS1F_15DefaultEpilogueISI_SJ_SJ_NS1E_6thread17LinearCombinationISI_Li1EffLNS1J_9ScaleType4KindE0ELNS_15FloatRoundStyleE2ESI_EENS1_15EpilogueDefaultEEEEEvvEEEEvNT_6ParamsE,@function
        .size           _ZN7cutlass13device_kernelINS_4gemm6kernel13GemmUniversalIN4cute5tupleIJiiiiEEENS1_10collective13CollectiveMmaINS1_37MainloopSm90TmaGmmaWarpSpecializedFP8ILi9ENS5_IJNS4_1CILi1EEESB_SB_EEENS1_35KernelTmaWarpSpecializedCooperativeEEENS5_IJNSA_ILi128EEENSA_ILi64EEESF_EEENS_12float_e4m3_tENS5_IJlSB_lEEESI_SJ_NS4_8TiledMMAINS4_8MMA_AtomIJNS4_4SM904GMMA30MMA_64x64x32_F32E4M3E4M3_SS_TNILNSN_7ScaleInE1ELSP_1EEEEEENS4_6LayoutINS5_IJNSA_ILi2EEESB_SB_EEENS5_IJSB_NSA_ILi0EEESV_EEEEENS5_IJNS4_10UnderscoreESY_SY_EEEEENS4_13SM90_TMA_LOADENS4_14ComposedLayoutINS4_7SwizzleILi3ELi4ELi3EEENS4_18smem_ptr_flag_bitsILi8EEENSS_INS5_IJNSA_ILi8EEESF_EEENS5_IJSF_SB_EEEEEEEvNS4_8identityES11_S1B_vS1C_EENS_8epilogue10collective6detail29Sm90TmaWarpSpecializedAdapterINS1F_15DefaultEpilogueISI_SJ_SJ_NS1E_6thread17LinearCombinationISI_Li1EffLNS1J_9ScaleType4KindE0ELNS_15FloatRoundStyleE2ESI_EENS1_15EpilogueDefaultEEEEEvvEEEEvNT_6ParamsE,(.L_x_148 - _ZN7cutlass13device_kernelINS_4gemm6kernel13GemmUniversalIN4cute5tupleIJiiiiEEENS1_10collective13CollectiveMmaINS1_37MainloopSm90TmaGmmaWarpSpecializedFP8ILi9ENS5_IJNS4_1CILi1EEESB_SB_EEENS1_35KernelTmaWarpSpecializedCooperativeEEENS5_IJNSA_ILi128EEENSA_ILi64EEESF_EEENS_12float_e4m3_tENS5_IJlSB_lEEESI_SJ_NS4_8TiledMMAINS4_8MMA_AtomIJNS4_4SM904GMMA30MMA_64x64x32_F32E4M3E4M3_SS_TNILNSN_7ScaleInE1ELSP_1EEEEEENS4_6LayoutINS5_IJNSA_ILi2EEESB_SB_EEENS5_IJSB_NSA_ILi0EEESV_EEEEENS5_IJNS4_10UnderscoreESY_SY_EEEEENS4_13SM90_TMA_LOADENS4_14ComposedLayoutINS4_7SwizzleILi3ELi4ELi3EEENS4_18smem_ptr_flag_bitsILi8EEENSS_INS5_IJNSA_ILi8EEESF_EEENS5_IJSF_SB_EEEEEEEvNS4_8identityES11_S1B_vS1C_EENS_8epilogue10collective6detail29Sm90TmaWarpSpecializedAdapterINS1F_15DefaultEpilogueISI_SJ_SJ_NS1E_6thread17LinearCombinationISI_Li1EffLNS1J_9ScaleType4KindE0ELNS_15FloatRoundStyleE2ESI_EENS1_15EpilogueDefaultEEEEEvvEEEEvNT_6ParamsE)
        .other          _ZN7cutlass13device_kernelINS_4gemm6kernel13GemmUniversalIN4cute5tupleIJiiiiEEENS1_10collective13CollectiveMmaINS1_37MainloopSm90TmaGmmaWarpSpecializedFP8ILi9ENS5_IJNS4_1CILi1EEESB_SB_EEENS1_35KernelTmaWarpSpecializedCooperativeEEENS5_IJNSA_ILi128EEENSA_ILi64EEESF_EEENS_12float_e4m3_tENS5_IJlSB_lEEESI_SJ_NS4_8TiledMMAINS4_8MMA_AtomIJNS4_4SM904GMMA30MMA_64x64x32_F32E4M3E4M3_SS_TNILNSN_7ScaleInE1ELSP_1EEEEEENS4_6LayoutINS5_IJNSA_ILi2EEESB_SB_EEENS5_IJSB_NSA_ILi0EEESV_EEEEENS5_IJNS4_10UnderscoreESY_SY_EEEEENS4_13SM90_TMA_LOADENS4_14ComposedLayoutINS4_7SwizzleILi3ELi4ELi3EEENS4_18smem_ptr_flag_bitsILi8EEENSS_INS5_IJNSA_ILi8EEESF_EEENS5_IJSF_SB_EEEEEEEvNS4_8identityES11_S1B_vS1C_EENS_8epilogue10collective6detail29Sm90TmaWarpSpecializedAdapterINS1F_15DefaultEpilogueISI_SJ_SJ_NS1E_6thread17LinearCombinationISI_Li1EffLNS1J_9ScaleType4KindE0ELNS_15FloatRoundStyleE2ESI_EENS1_15EpilogueDefaultEEEEEvvEEEEvNT_6ParamsE,@"STO_CUDA_ENTRY STV_DEFAULT"
_ZN7cutlass13device_kernelINS_4gemm6kernel13GemmUniversalIN4cute5tupleIJiiiiEEENS1_10collective13CollectiveMmaINS1_37MainloopSm90TmaGmmaWarpSpecializedFP8ILi9ENS5_IJNS4_1CILi1EEESB_SB_EEENS1_35KernelTmaWarpSpecializedCooperativeEEENS5_IJNSA_ILi128EEENSA_ILi64EEESF_EEENS_12float_e4m3_tENS5_IJlSB_lEEESI_SJ_NS4_8TiledMMAINS4_8MMA_AtomIJNS4_4SM904GMMA30MMA_64x64x32_F32E4M3E4M3_SS_TNILNSN_7ScaleInE1ELSP_1EEEEEENS4_6LayoutINS5_IJNSA_ILi2EEESB_SB_EEENS5_IJSB_NSA_ILi0EEESV_EEEEENS5_IJNS4_10UnderscoreESY_SY_EEEEENS4_13SM90_TMA_LOADENS4_14ComposedLayoutINS4_7SwizzleILi3ELi4ELi3EEENS4_18smem_ptr_flag_bitsILi8EEENSS_INS5_IJNSA_ILi8EEESF_EEENS5_IJSF_SB_EEEEEEEvNS4_8identityES11_S1B_vS1C_EENS_8epilogue10collective6detail29Sm90TmaWarpSpecializedAdapterINS1F_15DefaultEpilogueISI_SJ_SJ_NS1E_6thread17LinearCombinationISI_Li1EffLNS1J_9ScaleType4KindE0ELNS_15FloatRoundStyleE2ESI_EENS1_15EpilogueDefaultEEEEEvvEEEEvNT_6ParamsE:
[----:B------:R-:W-:Y:S01]  /*0000*/  LDC R1, c[0x0][0x28] ;  /* 0x00000a00ff017b82 */ /* 0x000fe20000000800 */
[----:B------:R-:W0:Y:S01]  /*0010*/  S2R R2, SR_TID.X ;  /* 0x0000000000027919 */ /* 0x000e220000002100 */
[----:B------:R-:W-:Y:S01]  /*0020*/  ELECT P0, URZ, PT ;  /* 0x00000000003f782f */ /* 0x000fe20003800000 */
[----:B------:R-:W-:Y:S01]  /*0030*/  BSSY B0, `(.L_x_0) ;  /* 0x000000f000007945 */ /* 0x000fe20003800000 */
[--C-:B0-----:R-:W-:Y:S02]  /*0040*/  SHF.R.U32.HI R0, RZ, 0x5, R2.reuse ;  /* 0x00000005ff007819 */ /* 0x101fe40000011602 */
[----:B------:R-:W-:-:S03]  /*0050*/  SHF.R.U32.HI R4, RZ, 0x7, R2 ;  /* 0x00000007ff047819 */ /* 0x000fc60000011602 */
[----:B------:R-:W0:Y:S04]  /*0060*/  SHFL.IDX PT, R3, R0, RZ, 0x1f ;  /* 0x00001fff00037589 */ /* 0x000e2800000e0000 */
[----:B------:R1:W2:Y:S01]  /*0070*/  SHFL.IDX PT, R7, R4, RZ, 0x1f ;  /* 0x00001fff04077589 */ /* 0x0002a200000e0000 */
[----:B0-----:R-:W-:-:S13]  /*0080*/  ISETP.NE.OR P0, PT, R3, RZ, !P0 ;  /* 0x000000ff0300720c */ /* 0x001fda0004705670 */
[----:B-12---:R-:W-:Y:S05]  /*0090*/  @P0 BRA `(.L_x_1) ;  /* 0x0000000000200947 */ /* 0x006fea0003800000 */
[----:B------:R-:W-:Y:S02]  /*00a0*/  ULDC.64 UR4, c[0x0][0x198] ;  /* 0x0000660000047ab9 */ /* 0x000fe40000000a00 */
[----:B------:R-:W-:Y:S02]  /*00b0*/  UIADD3 UR6, UP0, UR4, 0xf0, URZ ;  /* 0x000000f004067890 */ /* 0x000fe4000ff1e03f */
[----:B------:R-:W-:Y:S02]  /*00c0*/  UIADD3 UR4, UP1, UR4, 0x1f0, URZ ;  /* 0x000001f004047890 */ /* 0x000fe4000ff3e03f */
[----:B------:R-:W-:Y:S02]  /*00d0*/  UIADD3.X UR7, URZ, UR5, URZ, UP0, !UPT ;  /* 0x000000053f077290 */ /* 0x000fe400087fe43f */
[----:B------:R-:W-:-:S07]  /*00e0*/  UIADD3.X UR5, URZ, UR5, URZ, UP1, !UPT ;  /* 0x000000053f057290 */ /* 0x000fce0008ffe43f */
[----:B------:R0:W-:Y:S02]  /*00f0*/  UTMACCTL.PF [UR6] ;  /* 0x00000000060079b9 */ /* 0x0001e40008040000 */
[----:B------:R0:W-:Y:S02]  /*0100*/  UTMACCTL.PF [UR4] ;  /* 0x00000000040079b9 */ /* 0x0001e40008040000 */
[----:B0-----:R-:W-:Y:S01]  /*0110*/  NOP ;  /* 0x0000000000007918 */ /* 0x001fe20000000000 */
.L_x_1:
[----:B------:R-:W-:Y:S05]  /*0120*/  BSYNC B0 ;  /* 0x0000000000007941 */ /* 0x000fea0003800000 */
.L_x_0:
[----:B------:R-:W0:Y:S02]  /*0130*/  SHFL.IDX PT, R4, R0, RZ, 0x1f ;  /* 0x00001fff00047589 */ /* 0x000e2400000e0000 */
[----:B0-----:R-:W-:-:S13]  /*0140*/  ISETP.NE.AND P0, PT, R4, RZ, PT ;  /* 0x000000ff0400720c */ /* 0x001fda0003f05270 */
[----:B------:R-:W-:Y:S05]  /*0150*/  @P0 BRA `(.L_x_2) ;  /* 0x00000000008c0947 */ /* 0x000fea0003800000 */
[----:B------:R-:W-:Y:S01]  /*0160*/  ELECT P0, URZ, PT ;  /* 0x00000000003f782f */ /* 0x000fe20003800000 */
[----:B------:R-:W-:-:S12]  /*0170*/  BSSY B0, `(.L_x_2) ;  /* 0x0000021000007945 */ /* 0x000fd80003800000 */
[----:B------:R-:W-:Y:S05]  /*0180*/  @!P0 BRA `(.L_x_3) ;  /* 0x00000000007c8947 */ /* 0x000fea0003800000 */
[----:B------:R-:W0:Y:S01]  /*0190*/  S2UR UR8, SR_CgaCtaId ;  /* 0x00000000000879c3 */ /* 0x000e220000008800 */
[----:B------:R-:W-:Y:S01]  /*01a0*/  UMOV UR4, 0x400 ;  /* 0x0000040000047882 */ /* 0x000fe20000000000 */
[----:B------:R-:W-:Y:S01]  /*01b0*/  UMOV UR5, 0x1 ;  /* 0x0000000100057882 */ /* 0x000fe20000000000 */
[----:B------:R-:W-:Y:S02]  /*01c0*/  UMOV UR6, 0x100 ;  /* 0x0000010000067882 */ /* 0x000fe40000000000 */
[----:B------:R-:W-:-:S04]  /*01d0*/  UIADD3 UR6, -UR6, 0x100000, URZ ;  /* 0x0010000006067890 */ /* 0x000fc8000fffe13f */
[----:B------:R-:W-:Y:S02]  /*01e0*/  USHF.L.U32 UR7, UR6, 0xb, URZ ;  /* 0x0000000b06077899 */ /* 0x000fe4000800063f */
[----:B------:R-:W-:Y:S02]  /*01f0*/  USHF.L.U32 UR6, UR6, 0x1, URZ ;  /* 0x0000000106067899 */ /* 0x000fe4000800063f */
[----:B0-----:R-:W-:Y:S02]  /*0200*/  ULEA UR8, UR8, UR4, 0x18 ;  /* 0x0000000408087291 */ /* 0x001fe4000f8ec03f */
[----:B------:R-:W-:-:S04]  /*0210*/  UIADD3 UR4, -UR5, 0x100000, URZ ;  /* 0x0010000005047890 */ /* 0x000fc8000fffe13f */
[----:B------:R-:W-:Y:S02]  /*0220*/  USHF.L.U32 UR5, UR4, 0xb, URZ ;  /* 0x0000000b04057899 */ /* 0x000fe4000800063f */
[----:B------:R-:W-:Y:S01]  /*0230*/  USHF.L.U32 UR4, UR4, 0x1, URZ ;  /* 0x0000000104047899 */ /* 0x000fe2000800063f */
[----:B------:R-:W0:Y:S11]  /*0240*/  FENCE.VIEW.ASYNC.S ;  /* 0x00000000000073c6 */ /* 0x000e360000000000 */
[----:B0-----:R0:W1:Y:S01]  /*0250*/  SYNCS.EXCH.64 URZ, [UR8], UR4 ;  /* 0x00000004083f75b2 */ /* 0x0010620008000100 */
[----:B------:R0:W2:Y:S01]  /*0260*/  SYNCS.EXCH.64 URZ, [UR8+0x48], UR6 ;  /* 0x00004806083f75b2 */ /* 0x0000a20008000100 */
[----:B------:R0:W3:Y:S01]  /*0270*/  SYNCS.EXCH.64 URZ, [UR8+0x8], UR4 ;  /* 0x00000804083f75b2 */ /* 0x0000e20008000100 */
[----:B------:R0:W4:Y:S01]  /*0280*/  SYNCS.EXCH.64 URZ, [UR8+0x50], UR6 ;  /* 0x00005006083f75b2 */ /* 0x0001220008000100 */
[----:B------:R0:W0:Y:S01]  /*0290*/  SYNCS.EXCH.64 URZ, [UR8+0x10], UR4 ;  /* 0x00001004083f75b2 */ /* 0x0000220008000100 */
        /* <DEDUP_REMOVED lines=13> */
[----:B------:R-:W-:Y:S01]  /*0370*/  NOP ;  /* 0x0000000000007918 */ /* 0x000fe20000000000 */
.L_x_3:
[----:B0-----:R-:W-:Y:S05]  /*0380*/  BSYNC B0 ;  /* 0x0000000000007941 */ /* 0x001fea0003800000 */
.L_x_2:
[----:B------:R-:W0:Y:S01]  /*0390*/  SHFL.IDX PT, R0, R0, RZ, 0x1f ;  /* 0x00001fff00007589 */ /* 0x000e2200000e0000 */
[----:B------:R-:W5:Y:S01]  /*03a0*/  LDC R4, c[0x0][0x65c] ;  /* 0x00019700ff047b82 */ /* 0x000f620000000800 */
[----:B------:R-:W-:Y:S02]  /*03b0*/  ELECT P0, URZ, PT ;  /* 0x00000000003f782f */ /* 0x000fe40003800000 */
[----:B------:R-:W-:Y:S01]  /*03c0*/  ISETP.NE.AND P2, PT, R7, RZ, PT ;  /* 0x000000ff0700720c */ /* 0x000fe20003f45270 */
[----:B------:R-:W1:Y:S01]  /*03d0*/  S2R R8, SR_CTAID.Y ;  /* 0x0000000000087919 */ /* 0x000e620000002600 */
[----:B------:R-:W-:Y:S01]  /*03e0*/  UMOV UR4, 0x20 ;  /* 0x0000002000047882 */ /* 0x000fe20000000000 */
[----:B------:R-:W-:Y:S01]  /*03f0*/  NOP ;  /* 0x0000000000007918 */ /* 0x000fe20000000000 */
[----:B------:R-:W-:Y:S01]  /*0400*/  NOP ;  /* 0x0000000000007918 */ /* 0x000fe20000000000 */
[----:B------:R-:W2:Y:S01]  /*0410*/  S2R R6, SR_CTAID.X ;  /* 0x0000000000067919 */ /* 0x000ea20000002500 */
[----:B0-----:R-:W-:-:S02]  /*0420*/  ISETP.NE.OR P0, PT, R0, RZ, !P0 ;  /* 0x000000ff0000720c */ /* 0x001fc40004705670 */
[----:B-----5:R-:W-:Y:S02]  /*0430*/  ISETP.NE.AND P4, PT, R4, 0x1, PT ;  /* 0x000000010400780c */ /* 0x020fe40003f85270 */
[----:B------:R-:W-:-:S04]  /*0440*/  SHF.R.S32.HI R4, RZ, 0x1f, R3 ;  /* 0x0000001fff047819 */ /* 0x000fc80000011403 */
[----:B------:R-:W-:-:S04]  /*0450*/  LEA.HI R4, R4, R3, RZ, 0x2 ;  /* 0x0000000304047211 */ /* 0x000fc800078f10ff */
[----:B------:R-:W-:Y:S01]  /*0460*/  LOP3.LUT R4, R4, 0xfffffffc, RZ, 0xc0, !PT ;  /* 0xfffffffc04047812 */ /* 0x000fe200078ec0ff */
[----:B------:R-:W-:Y:S01]  /*0470*/  VOTEU.ALL UP0, P0 ;  /* 0x00000000003f7886 */ /* 0x000fe20000000000 */
[----:B------:R-:W-:Y:S01]  /*0480*/  VOTEU.ALL UP1, P0 ;  /* 0x00000000003f7886 */ /* 0x000fe20000020000 */
[----:B------:R-:W2:Y:S01]  /*0490*/  @P4 LDC R9, c[0x0][0x10] ;  /* 0x00000400ff094b82 */ /* 0x000ea20000000800 */
[----:B------:R-:W-:Y:S02]  /*04a0*/  @P4 IMAD.MOV.U32 R5, RZ, RZ, RZ ;  /* 0x000000ffff054224 */ /* 0x000fe400078e00ff */
[----:B------:R-:W-:Y:S01]  /*04b0*/  IMAD.IADD R3, R3, 0x1, -R4 ;  /* 0x0000000103037824 */ /* 0x000fe200078e0a04 */
[----:B------:R-:W-:Y:S01]  /*04c0*/  @!UP0 UMOV UR6, 0x400 ;  /* 0x0000040000068882 */ /* 0x000fe20000000000 */
[----:B------:R-:W-:-:S04]  /*04d0*/  @!UP0 UIADD3 UR4, -UR4, 0x100000, URZ ;  /* 0x0010000004048890 */ /* 0x000fc8000fffe13f */
[----:B------:R-:W-:Y:S02]  /*04e0*/  @!UP0 USHF.L.U32 UR5, UR4, 0xb, URZ ;  /* 0x0000000b04058899 */ /* 0x000fe4000800063f */
[----:B------:R-:W-:Y:S01]  /*04f0*/  @!UP0 USHF.L.U32 UR4, UR4, 0x1, URZ ;  /* 0x0000000104048899 */ /* 0x000fe2000800063f */
[----:B-1----:R-:W-:Y:S01]  /*0500*/  @P4 IMAD.MOV.U32 R4, RZ, RZ, R8 ;  /* 0x000000ffff044224 */ /* 0x002fe200078e0008 */
[----:B------:R-:W0:Y:S01]  /*0510*/  @!UP0 S2UR UR7, SR_CgaCtaId ;  /* 0x00000000000789c3 */ /* 0x000e220000008800 */
[----:B------:R-:W-:-:S07]  /*0520*/  @P4 IMAD.MOV.U32 R13, RZ, RZ, RZ ;  /* 0x000000ffff0d4224 */ /* 0x000fce00078e00ff */
[----:B------:R-:W1:Y:S01]  /*0530*/  @!P4 LDC R11, c[0x0][0xc] ;  /* 0x00000300ff0bcb82 */ /* 0x000e620000000800 */
[----:B--2---:R-:W-:-:S04]  /*0540*/  @P4 IMAD.WIDE.U32 R4, R6, R9, R4 ;  /* 0x0000000906044225 */ /* 0x004fc800078e0004 */
[----:B------:R-:W-:Y:S02]  /*0550*/  VIADD R9, R7, 0xffffffff ;  /* 0xffffffff07097836 */ /* 0x000fe40000000000 */
[----:B------:R-:W-:Y:S01]  /*0560*/  @P4 IMAD.MOV.U32 R0, RZ, RZ, R4 ;  /* 0x000000ffff004224 */ /* 0x000fe200078e0004 */
[----:B0-----:R-:W-:Y:S02]  /*0570*/  @!UP0 ULEA UR6, UR7, UR6, 0x18 ;  /* 0x0000000607068291 */ /* 0x001fe4000f8ec03f */
[----:B------:R-:W-:Y:S01]  /*0580*/  ISETP.GE.U32.AND P1, PT, R9, 0x2, PT ;  /* 0x000000020900780c */ /* 0x000fe20003f26070 */
[----:B------:R-:W-:Y:S01]  /*0590*/  VOTEU.ALL UP0, P0 ;  /* 0x00000000003f7886 */ /* 0x000fe20000000000 */
[----:B------:R-:W-:Y:S01]  /*05a0*/  ISETP.NE.AND P0, PT, R3, 0x3, PT ;  /* 0x000000030300780c */ /* 0x000fe20003f05270 */
[----:B------:R-:W-:-:S03]  /*05b0*/  @P4 IMAD.IADD R5, R5, 0x1, R13 ;  /* 0x0000000105054824 */ /* 0x000fc600078e020d */
[----:B------:R-:W-:-:S04]  /*05c0*/  ISETP.EQ.OR P0, PT, R3, RZ, !P0 ;  /* 0x000000ff0300720c */ /* 0x000fc80004702670 */
[----:B------:R-:W-:Y:S01]  /*05d0*/  ISETP.EQ.AND P0, PT, R7, RZ, P0 ;  /* 0x000000ff0700720c */ /* 0x000fe20000702270 */
[----:B------:R-:W-:Y:S01]  /*05e0*/  IMAD.MOV.U32 R7, RZ, RZ, RZ ;  /* 0x000000ffff077224 */ /* 0x000fe200078e00ff */
[----:B------:R-:W0:Y:S02]  /*05f0*/  FENCE.VIEW.ASYNC.S ;  /* 0x00000000000073c6 */ /* 0x000e240000000000 */
[----:B0-----:R0:W3:Y:S01]  /*0600*/  @!UP0 SYNCS.EXCH.64 URZ, [UR6+0xa0], UR4 ;  /* 0x0000a004063f85b2 */ /* 0x0010e20008000100 */
[----:B------:R-:W-:Y:S01]  /*0610*/  SEL R4, RZ, 0x1, !P0 ;  /* 0x00000001ff047807 */ /* 0x000fe20004000000 */
[----:B-1----:R-:W-:-:S03]  /*0620*/  @!P4 IMAD.WIDE.U32 R10, R11, R8, R6 ;  /* 0x000000080b0ac225 */ /* 0x002fc600078e0006 */
[----:B------:R-:W-:Y:S01]  /*0630*/  SEL R4, R4, 0x2, P1 ;  /* 0x0000000204047807 */ /* 0x000fe20000800000 */
[----:B------:R-:W-:Y:S02]  /*0640*/  @!P4 IMAD.MOV.U32 R0, RZ, RZ, R10 ;  /* 0x000000ffff00c224 */ /* 0x000fe400078e000a */
[----:B------:R-:W-:Y:S01]  /*0650*/  @!P4 IMAD.MOV.U32 R5, RZ, RZ, R11 ;  /* 0x000000ffff05c224 */ /* 0x000fe200078e000b */
[----:B------:R0:W3:Y:S01]  /*0660*/  @!UP1 SYNCS.EXCH.64 URZ, [UR6+0xa8], UR4 ;  /* 0x0000a804063f95b2 */ /* 0x0000e20008000100 */
[----:B------:R-:W-:Y:S01]  /*0670*/  NOP ;  /* 0x0000000000007918 */ /* 0x000fe20000000000 */
[----:B---34-:R-:W-:Y:S06]  /*0680*/  BAR.SYNC.DEFER_BLOCKING 0x0 ;  /* 0x0000000000007b1d */ /* 0x018fec0000010000 */
[----:B------:R-:W-:Y:S05]  /*0690*/  @!P2 BRA `(.L_x_4) ;  /* 0x0000004c0080a947 */ /* 0x000fea0003800000 */
[----:B------:R-:W-:-:S13]  /*06a0*/  ISETP.GT.U32.AND P0, PT, R9, 0x1, PT ;  /* 0x000000010900780c */ /* 0x000fda0003f04070 */
[----:B0-----:R-:W-:Y:S05]  /*06b0*/  @P0 EXIT ;  /* 0x000000000000094d */ /* 0x001fea0003800000 */
[----:B------:R-:W-:Y:S01]  /*06c0*/  ULDC.64 UR4, c[0x0][0x650] ;  /* 0x0001940000047ab9 */ /* 0x000fe20000000a00 */
[----:B------:R-:W-:Y:S01]  /*06d0*/  PRMT R9, RZ, 0x7610, R9 ;  /* 0x00007610ff097816 */ /* 0x000fe20000000009 */
[----:B------:R-:W-:Y:S01]  /*06e0*/  IMAD.MOV.U32 R16, RZ, RZ, -0x1 ;  /* 0xffffffffff107424 */ /* 0x000fe200078e00ff */
[----:B------:R-:W-:Y:S01]  /*06f0*/  ISETP.GE.U32.AND P0, PT, R0, UR4, PT ;  /* 0x0000000400007c0c */ /* 0x000fe2000bf06070 */
[----:B------:R-:W-:Y:S02]  /*0700*/  IMAD.MOV.U32 R12, RZ, RZ, -0x1 ;  /* 0xffffffffff0c7424 */ /* 0x000fe400078e00ff */
[----:B------:R-:W-:Y:S01]  /*0710*/  IMAD.MOV.U32 R69, RZ, RZ, -0x1 ;  /* 0xffffffffff457424 */ /* 0x000fe200078e00ff */
[----:B------:R-:W-:-:S13]  /*0720*/  ISETP.GE.U32.AND.EX P0, PT, R5, UR5, PT, P0 ;  /* 0x0000000505007c0c */ /* 0x000fda000bf06100 */
[----:B------:R-:W-:Y:S05]  /*0730*/  @P0 BRA `(.L_x_5) ;  /* 0x0000000400600947 */ /* 0x000fea0003800000 */
[----:B------:R-:W0:Y:S01]  /*0740*/  LDC.64 R16, c[0x0][0x628] ;  /* 0x00018a00ff107b82 */ /* 0x000e220000000a00 */
[----:B------:R-:W-:Y:S02]  /*0750*/  IMAD.MOV.U32 R10, RZ, RZ, R0 ;  /* 0x000000ffff0a7224 */ /* 0x000fe400078e0000 */
[----:B------:R-:W-:-:S05]  /*0760*/  IMAD.MOV.U32 R11, RZ, RZ, R5 ;  /* 0x000000ffff0b7224 */ /* 0x000fca00078e0005 */
[----:B------:R-:W1:Y:S08]  /*0770*/  LDC R18, c[0x0][0x630] ;  /* 0x00018c00ff127b82 */ /* 0x000e700000000800 */
[----:B------:R-:W2:Y:S01]  /*0780*/  LDC.64 R20, c[0x0][0x620] ;  /* 0x00018800ff147b82 */ /* 0x000ea20000000a00 */
[----:B0-----:R-:W-:-:S04]  /*0790*/  ISETP.NE.U32.AND P0, PT, R16, RZ, PT ;  /* 0x000000ff1000720c */ /* 0x001fc80003f05070 */
[----:B------:R-:W-:-:S13]  /*07a0*/  ISETP.NE.AND.EX P0, PT, R17, RZ, PT, P0 ;  /* 0x000000ff1100720c */ /* 0x000fda0003f05300 */
[----:B-12---:R-:W-:Y:S05]  /*07b0*/  @!P0 BRA `(.L_x_6) ;  /* 0x0000000000288947 */ /* 0x006fea0003800000 */
[----:B------:R-:W0:Y:S02]  /*07c0*/  LDC R3, c[0x0][0x634] ;  /* 0x00018d00ff037b82 */ /* 0x000e240000000800 */
[----:B0-----:R-:W-:-:S05]  /*07d0*/  IADD3 R3, P0, R0, R3, RZ ;  /* 0x0000000300037210 */ /* 0x001fca0007f1e0ff */
[----:B------:R-:W-:-:S04]  /*07e0*/  IMAD.X R9, RZ, RZ, R5, P0 ;  /* 0x000000ffff097224 */ /* 0x000fc800000e0605 */
[----:B------:R-:W-:-:S04]  /*07f0*/  IMAD.WIDE.U32 R10, R9, R16, RZ ;  /* 0x00000010090a7225 */ /* 0x000fc800078e00ff */
[----:B------:R-:W-:-:S04]  /*0800*/  IMAD.WIDE.U32 R12, P0, R3, R17, R10 ;  /* 0x00000011030c7225 */ /* 0x000fc8000780000a */
[----:B------:R-:W-:-:S04]  /*0810*/  IMAD.WIDE.U32 R10, R3, R16, RZ ;  /* 0x00000010030a7225 */ /* 0x000fc800078e00ff */
[----:B------:R-:W-:Y:S01]  /*0820*/  IMAD.X R15, RZ, RZ, RZ, P0 ;  /* 0x000000ffff0f7224 */ /* 0x000fe200000e06ff */
[----:B------:R-:W-:Y:S01]  /*0830*/  IADD3 RZ, P0, R11, R12, RZ ;  /* 0x0000000c0bff7210 */ /* 0x000fe20007f1e0ff */
[----:B------:R-:W-:-:S04]  /*0840*/  IMAD.MOV.U32 R14, RZ, RZ, R13 ;  /* 0x000000ffff0e7224 */ /* 0x000fc800078e000d */
[----:B------:R-:W-:-:S08]  /*0850*/  IMAD.WIDE.U32.X R10, R9, R17, R14, P0 ;  /* 0x00000011090a7225 */ /* 0x000fd000000e040e */
.L_x_6:
[-CC-:B------:R-:W-:Y:S01]  /*0860*/  SHF.R.U64 R69, R10, R18.reuse, R11.reuse ;  /* 0x000000120a457219 */ /* 0x180fe2000000120b */
[----:B------:R-:W0:Y:S01]  /*0870*/  LDC.64 R22, c[0x0][0x640] ;  /* 0x00019000ff167b82 */ /* 0x000e220000000a00 */
[----:B------:R-:W-:Y:S01]  /*0880*/  SHF.R.U32.HI R7, RZ, R18, R11 ;  /* 0x00000012ff077219 */ /* 0x000fe2000001160b */
[----:B------:R-:W-:Y:S01]  /*0890*/  ULDC UR4, c[0x0][0x150] ;  /* 0x0000540000047ab9 */ /* 0x000fe20000000800 */
[----:B------:R-:W-:Y:S01]  /*08a0*/  IADD3 R9, P0, RZ, -R69, RZ ;  /* 0x80000045ff097210 */ /* 0x000fe20007f1e0ff */
[----:B------:R-:W-:Y:S01]  /*08b0*/  IMAD.MOV.U32 R10, RZ, RZ, R0 ;  /* 0x000000ffff0a7224 */ /* 0x000fe200078e0000 */
[----:B------:R-:W-:Y:S01]  /*08c0*/  I2FP.F32.U32 R3, R6 ;  /* 0x0000000600037245 */ /* 0x000fe20000201000 */
[----:B------:R-:W-:Y:S02]  /*08d0*/  IMAD.MOV.U32 R11, RZ, RZ, R5 ;  /* 0x000000ffff0b7224 */ /* 0x000fe400078e0005 */
[----:B------:R-:W1:Y:S01]  /*08e0*/  LDC R14, c[0x0][0x618] ;  /* 0x00018600ff0e7b82 */ /* 0x000e620000000800 */
[----:B------:R-:W-:-:S02]  /*08f0*/  IMAD.X R13, RZ, RZ, ~R7, P0 ;  /* 0x000000ffff0d7224 */ /* 0x000fc400000e0e07 */
[----:B------:R-:W-:Y:S01]  /*0900*/  FMUL R3, R3, UR4 ;  /* 0x0000000403037c20 */ /* 0x000fe20008400000 */
[----:B------:R-:W-:Y:S01]  /*0910*/  IMAD.WIDE.U32 R10, R9, R20, R10 ;  /* 0x00000014090a7225 */ /* 0x000fe200078e000a */
[----:B------:R-:W-:-:S03]  /*0920*/  ULDC UR4, c[0x0][0x154] ;  /* 0x0000550000047ab9 */ /* 0x000fc60000000800 */
[----:B------:R-:W-:Y:S01]  /*0930*/  IMAD R12, R13, R20, RZ ;  /* 0x000000140d0c7224 */ /* 0x000fe200078e02ff */
[----:B------:R-:W2:Y:S01]  /*0940*/  LDC R7, c[0x0][0x144] ;  /* 0x00005100ff077b82 */ /* 0x000ea20000000800 */
[----:B------:R-:W3:Y:S01]  /*0950*/  F2I.U32.TRUNC.NTZ R3, R3 ;  /* 0x0000000300037305 */ /* 0x000ee2000020f000 */
[----:B------:R-:W-:Y:S02]  /*0960*/  IMAD.MOV.U32 R13, RZ, RZ, -0x1 ;  /* 0xffffffffff0d7424 */ /* 0x000fe400078e00ff */
[----:B------:R-:W-:-:S04]  /*0970*/  IMAD R9, R9, R21, R12 ;  /* 0x0000001509097224 */ /* 0x000fc800078e020c */
[----:B------:R-:W4:Y:S01]  /*0980*/  LDC R18, c[0x0][0x608] ;  /* 0x00018200ff127b82 */ /* 0x000f220000000800 */
[----:B------:R-:W-:Y:S01]  /*0990*/  IMAD.IADD R11, R11, 0x1, R9 ;  /* 0x000000010b0b7824 */ /* 0x000fe200078e0209 */
[----:B0-----:R-:W-:Y:S02]  /*09a0*/  ISETP.NE.U32.AND P0, PT, R22, RZ, PT ;  /* 0x000000ff1600720c */ /* 0x001fe40003f05070 */
[----:B------:R-:W-:Y:S02]  /*09b0*/  I2FP.F32.U32 R9, R8 ;  /* 0x0000000800097245 */ /* 0x000fe40000201000 */
[----:B------:R-:W-:Y:S02]  /*09c0*/  ISETP.NE.AND.EX P0, PT, R23, RZ, PT, P0 ;  /* 0x000000ff1700720c */ /* 0x000fe40003f05300 */
[----:B------:R-:W0:Y:S01]  /*09d0*/  LDC R12, c[0x0][0x658] ;  /* 0x00019600ff0c7b82 */ /* 0x000e220000000800 */
[-C--:B-1----:R-:W-:Y:S01]  /*09e0*/  SHF.R.U64 R16, R10, R14.reuse, R11 ;  /* 0x0000000e0a107219 */ /* 0x082fe2000000120b */
[----:B---3--:R-:W-:Y:S01]  /*09f0*/  IMAD.MOV R10, RZ, RZ, -R3 ;  /* 0x000000ffff0a7224 */ /* 0x008fe200078e0a03 */
[----:B------:R-:W-:-:S05]  /*0a00*/  SHF.R.U32.HI R11, RZ, R14, R11 ;  /* 0x0000000eff0b7219 */ /* 0x000fca000001160b */
[----:B------:R-:W1:Y:S01]  /*0a10*/  LDC R17, c[0x0][0x148] ;  /* 0x00005200ff117b82 */ /* 0x000e620000000800 */
[----:B--2---:R-:W-:Y:S02]  /*0a20*/  IMAD R3, R7, R10, R6 ;  /* 0x0000000a07037224 */ /* 0x004fe400078e0206 */
[----:B------:R-:W-:-:S04]  /*0a30*/  FMUL R7, R9, UR4 ;  /* 0x0000000409077c20 */ /* 0x000fc80008400000 */
[----:B------:R2:W3:Y:S01]  /*0a40*/  F2I.U32.TRUNC.NTZ R15, R7 ;  /* 0x00000007000f7305 */ /* 0x0004e2000020f000 */
[----:B------:R-:W1:Y:S01]  /*0a50*/  LDC R21, c[0x0][0x600] ;  /* 0x00018000ff157b82 */ /* 0x000e620000000800 */
[-CC-:B----4-:R-:W-:Y:S02]  /*0a60*/  SHF.R.U64 R27, R16, R18.reuse, R11.reuse ;  /* 0x00000012101b7219 */ /* 0x190fe4000000120b */
[----:B------:R-:W-:Y:S01]  /*0a70*/  SHF.R.U32.HI R9, RZ, R18, R11 ;  /* 0x00000012ff097219 */ /* 0x000fe2000001160b */
[----:B------:R-:W-:-:S04]  /*0a80*/  IMAD.MOV.U32 R11, RZ, RZ, 0x1 ;  /* 0x00000001ff0b7424 */ /* 0x000fc800078e00ff */
[----:B------:R-:W4:Y:S01]  /*0a90*/  LDC R20, c[0x0][0x648] ;  /* 0x00019200ff147b82 */ /* 0x000f220000000800 */
[-C--:B0-----:R-:W-:Y:S02]  /*0aa0*/  SHF.L.U32 R6, R13, R12.reuse, RZ ;  /* 0x0000000c0d067219 */ /* 0x081fe400000006ff */
[-CC-:B------:R-:W-:Y:S02]  /*0ab0*/  SHF.R.U64 R18, R27, R12.reuse, R9.reuse ;  /* 0x0000000c1b127219 */ /* 0x180fe40000001209 */
[----:B------:R-:W-:Y:S02]  /*0ac0*/  SHF.R.U32.HI R19, RZ, R12, R9 ;  /* 0x0000000cff137219 */ /* 0x000fe40000011609 */
[----:B------:R-:W-:Y:S01]  /*0ad0*/  LOP3.LUT R14, RZ, R6, RZ, 0x33, !PT ;  /* 0x00000006ff0e7212 */ /* 0x000fe200078e33ff */
[----:B------:R-:W0:Y:S01]  /*0ae0*/  LDC R25, c[0x0][0x638] ;  /* 0x00018e00ff197b82 */ /* 0x000e220000000800 */
[----:B------:R-:W-:Y:S01]  /*0af0*/  SHF.L.U32 R9, R11, R12, RZ ;  /* 0x0000000c0b097219 */ /* 0x000fe200000006ff */
[----:B------:R-:W-:-:S02]  /*0b00*/  IMAD.MOV.U32 R6, RZ, RZ, R18 ;  /* 0x000000ffff067224 */ /* 0x000fc400078e0012 */
[----:B--2---:R-:W-:-:S04]  /*0b10*/  IMAD.MOV.U32 R7, RZ, RZ, R19 ;  /* 0x000000ffff077224 */ /* 0x004fc800078e0013 */
[----:B------:R-:W2:Y:S01]  /*0b20*/  LDC R24, c[0x0][0x610] ;  /* 0x00018400ff187b82 */ /* 0x000ea20000000800 */
[----:B---3--:R-:W-:Y:S05]  /*0b30*/  @!P0 BRA `(.L_x_7) ;  /* 0x0000000000288947 */ /* 0x008fea0003800000 */
[----:B------:R-:W3:Y:S02]  /*0b40*/  LDC R13, c[0x0][0x64c] ;  /* 0x00019300ff0d7b82 */ /* 0x000ee40000000800 */
[----:B---3--:R-:W-:-:S05]  /*0b50*/  IADD3 R13, P0, R18, R13, RZ ;  /* 0x0000000d120d7210 */ /* 0x008fca0007f1e0ff */
        /* <DEDUP_REMOVED lines=8> */
.L_x_7:
[----:B----4-:R-:W-:Y:S01]  /*0be0*/  SHF.R.U64 R6, R6, R20, R7 ;  /* 0x0000001406067219 */ /* 0x010fe20000001207 */
[----:B-1----:R-:W-:Y:S01]  /*0bf0*/  VIADD R7, R21, 0xffffffff ;  /* 0xffffffff15077836 */ /* 0x002fe20000000000 */
[----:B------:R-:W-:Y:S01]  /*0c00*/  LOP3.LUT R14, R27, R14, RZ, 0xc0, !PT ;  /* 0x0000000e1b0e7212 */ /* 0x000fe200078ec0ff */
[----:B------:R-:W-:Y:S02]  /*0c10*/  IMAD.MOV R15, RZ, RZ, -R15 ;  /* 0x000000ffff0f7224 */ /* 0x000fe400078e0a0f */
[----:B------:R-:W-:Y:S01]  /*0c20*/  IMAD.MOV R10, RZ, RZ, -R6 ;  /* 0x000000ffff0a7224 */ /* 0x000fe200078e0a06 */
[----:B------:R-:W-:Y:S01]  /*0c30*/  LOP3.LUT R7, R16, R7, RZ, 0xc0, !PT ;  /* 0x0000000710077212 */ /* 0x000fe200078ec0ff */
[----:B------:R-:W-:Y:S02]  /*0c40*/  IMAD R14, R9, R6, R14 ;  /* 0x00000006090e7224 */ /* 0x000fe400078e020e */
[----:B------:R-:W-:Y:S02]  /*0c50*/  @P4 IMAD R3, R17, R15, R8 ;  /* 0x0000000f11034224 */ /* 0x000fe400078e0208 */
[----:B0-----:R-:W-:-:S02]  /*0c60*/  IMAD R6, R10, R25, R18 ;  /* 0x000000190a067224 */ /* 0x001fc400078e0212 */
[----:B--2---:R-:W-:Y:S02]  /*0c70*/  IMAD R3, R14, R24, R3 ;  /* 0x000000180e037224 */ /* 0x004fe400078e0203 */
[----:B------:R-:W-:Y:S02]  /*0c80*/  IMAD R6, R6, R21, R7 ;  /* 0x0000001506067224 */ /* 0x000fe400078e0207 */
[----:B------:R-:W-:-:S03]  /*0c90*/  IMAD.MOV.U32 R9, RZ, RZ, 0x1 ;  /* 0x00000001ff097424 */ /* 0x000fc600078e00ff */
[----:B------:R-:W-:Y:S02]  /*0ca0*/  SEL R12, R6, R3, !P4 ;  /* 0x00000003060c7207 */ /* 0x000fe40006000000 */
[----:B------:R-:W-:-:S07]  /*0cb0*/  SEL R16, R3, R6, !P4 ;  /* 0x0000000603107207 */ /* 0x000fce0006000000 */
.L_x_5:
[----:B------:R-:W-:-:S08]  /*0cc0*/  NOP ;  /* 0x0000000000007918 */ /* 0x000fd00000000000 */
[----:B------:R-:W0:Y:S02]  /*0cd0*/  USETMAXREG.TRY_ALLOC.CTAPOOL UP0, 0xe8 ;  /* 0x000000e8000079c8 */ /* 0x000e240008000600 */
[----:B0-----:R-:W-:-:S13]  /*0ce0*/  PLOP3.LUT P0, PT, PT, PT, UP0, 0x80, 0x0 ;  /* 0x000000000000781c */ /* 0x001fda0003f0f008 */
[----:B------:R-:W-:Y:S05]  /*0cf0*/  @!P0 BRA `(.L_x_5) ;  /* 0xfffffffc00f08947 */ /* 0x000fea000383ffff */
[----:B------:R-:W-:Y:S01]  /*0d00*/  ULDC.64 UR4, c[0x0][0x598] ;  /* 0x0001660000047ab9 */ /* 0x000fe20000000a00 */
[----:B------:R-:W-:Y:S01]  /*0d10*/  ULDC.64 UR16, c[0x0][0x208] ;  /* 0x0000820000107ab9 */ /* 0x000fe20000000a00 */
[----:B------:R-:W-:-:S04]  /*0d20*/  ISETP.NE.U32.AND P0, PT, RZ, UR4, PT ;  /* 0x00000004ff007c0c */ /* 0x000fc8000bf05070 */
[----:B------:R-:W-:-:S13]  /*0d30*/  ISETP.NE.AND.EX P0, PT, RZ, UR5, PT, P0 ;  /* 0x00000005ff007c0c */ /* 0x000fda000bf05300 */
[----:B------:R-:W-:Y:S05]  /*0d40*/  @!P0 BRA `(.L_x_8) ;  /* 0x00000000001c8947 */ /* 0x000fea0003800000 */
[----:B------:R-:W0:Y:S02]  /*0d50*/  LDC.64 R6, c[0x0][0x598] ;  /* 0x00016600ff067b82 */ /* 0x000e240000000a00 */
[----:B0-----:R-:W2:Y:S02]  /*0d60*/  LDG.E.64 R6, desc[UR16][R6.64] ;  /* 0x0000001006067981 */ /* 0x001ea4000c1e1b00 */
[----:B--2---:R-:W-:-:S04]  /*0d70*/  ISETP.NE.U32.AND P0, PT, R6, RZ, PT ;  /* 0x000000ff0600720c */ /* 0x004fc80003f05070 */
[----:B------:R-:W-:-:S13]  /*0d80*/  ISETP.NE.AND.EX P0, PT, R7, RZ, PT, P0 ;  /* 0x000000ff0700720c */ /* 0x000fda0003f05300 */
[----:B------:R-:W-:Y:S05]  /*0d90*/  @!P0 BRA `(.L_x_8) ;  /* 0x0000000000088947 */ /* 0x000fea0003800000 */
[----:B------:R0:W5:Y:S01]  /*0da0*/  LD.E R3, desc[UR16][R6.64] ;  /* 0x0000001006037980 */ /* 0x000162000c101900 */
[----:B------:R-:W-:Y:S05]  /*0db0*/  BRA `(.L_x_9) ;  /* 0x0000000000207947 */ /* 0x000fea0003800000 */
.L_x_8:
[----:B------:R-:W-:Y:S02]  /*0dc0*/  ULDC.64 UR4, c[0x0][0x588] ;  /* 0x0001620000047ab9 */ /* 0x000fe40000000a00 */
[----:B------:R-:W-:-:S04]  /*0dd0*/  ISETP.NE.U32.AND P0, PT, RZ, UR4, PT ;  /* 0x00000004ff007c0c */ /* 0x000fc8000bf05070 */
[----:B------:R-:W-:-:S13]  /*0de0*/  ISETP.NE.AND.EX P0, PT, RZ, UR5, PT, P0 ;  /* 0x00000005ff007c0c */ /* 0x000fda000bf05300 */
[----:B------:R-:W-:Y:S05]  /*0df0*/  @!P0 BRA `(.L_x_10) ;  /* 0x00000000000c8947 */ /* 0x000fea0003800000 */
[----:B------:R-:W0:Y:S02]  /*0e00*/  LDC.64 R6, c[0x0][0x588] ;  /* 0x00016200ff067b82 */ /* 0x000e240000000a00 */
[----:B0-----:R1:W5:Y:S01]  /*0e10*/  LDG.E R3, desc[UR16][R6.64] ;  /* 0x0000001006037981 */ /* 0x001362000c1e1900 */
[----:B------:R-:W-:Y:S05]  /*0e20*/  BRA `(.L_x_9) ;  /* 0x0000000000047947 */ /* 0x000fea0003800000 */
.L_x_10:
[----:B------:R-:W2:Y:S02]  /*0e30*/  LDC R3, c[0x0][0x580] ;  /* 0x00016000ff037b82 */ /* 0x000ea40000000800 */
.L_x_9:
[----:B------:R-:W-:Y:S02]  /*0e40*/  ULDC.64 UR4, c[0x0][0x5a0] ;  /* 0x0001680000047ab9 */ /* 0x000fe40000000a00 */
[----:B------:R-:W-:-:S04]  /*0e50*/  ISETP.NE.U32.AND P0, PT, RZ, UR4, PT ;  /* 0x00000004ff007c0c */ /* 0x000fc8000bf05070 */
[----:B------:R-:W-:-:S13]  /*0e60*/  ISETP.NE.AND.EX P0, PT, RZ, UR5, PT, P0 ;  /* 0x00000005ff007c0c */ /* 0x000fda000bf05300 */
[----:B------:R-:W-:Y:S05]  /*0e70*/  @!P0 BRA `(.L_x_11) ;  /* 0x00000000001c8947 */ /* 0x000fea0003800000 */
[----:B01----:R-:W0:Y:S02]  /*0e80*/  LDC.64 R6, c[0x0][0x5a0] ;  /* 0x00016800ff067b82 */ /* 0x003e240000000a00 */
[----:B0-----:R-:W3:Y:S02]  /*0e90*/  LDG.E.64 R6, desc[UR16][R6.64] ;  /* 0x0000001006067981 */ /* 0x001ee4000c1e1b00 */
[----:B---3--:R-:W-:-:S04]  /*0ea0*/  ISETP.NE.U32.AND P0, PT, R6, RZ, PT ;  /* 0x000000ff0600720c */ /* 0x008fc80003f05070 */
[----:B------:R-:W-:-:S13]  /*0eb0*/  ISETP.NE.AND.EX P0, PT, R7, RZ, PT, P0 ;  /* 0x000000ff0700720c */ /* 0x000fda0003f05300 */
[----:B------:R-:W-:Y:S05]  /*0ec0*/  @!P0 BRA `(.L_x_11) ;  /* 0x0000000000088947 */ /* 0x000fea0003800000 */
[----:B------:R0:W5:Y:S01]  /*0ed0*/  LD.E R10, desc[UR16][R6.64] ;  /* 0x00000010060a7980 */ /* 0x000162000c101900 */
[----:B------:R-:W-:Y:S05]  /*0ee0*/  BRA `(.L_x_12) ;  /* 0x0000000000207947 */ /* 0x000fea0003800000 */
.L_x_11:
[----:B------:R-:W-:Y:S02]  /*0ef0*/  ULDC.64 UR4, c[0x0][0x590] ;  /* 0x0001640000047ab9 */ /* 0x000fe40000000a00 */
[----:B------:R-:W-:-:S04]  /*0f00*/  ISETP.NE.U32.AND P0, PT, RZ, UR4, PT ;  /* 0x00000004ff007c0c */ /* 0x000fc8000bf05070 */
[----:B------:R-:W-:-:S13]  /*0f10*/  ISETP.NE.AND.EX P0, PT, RZ, UR5, PT, P0 ;  /* 0x00000005ff007c0c */ /* 0x000fda000bf05300 */
[----:B------:R-:W-:Y:S05]  /*0f20*/  @!P0 BRA `(.L_x_13) ;  /* 0x00000000000c8947 */ /* 0x000fea0003800000 */
[----:B------:R-:W3:Y:S02]  /*0f30*/  LDC.64 R10, c[0x0][0x590] ;  /* 0x00016400ff0a7b82 */ /* 0x000ee40000000a00 */
[----:B---3--:R3:W5:Y:S01]  /*0f40*/  LDG.E R10, desc[UR16][R10.64] ;  /* 0x000000100a0a7981 */ /* 0x008762000c1e1900 */
[----:B------:R-:W-:Y:S05]  /*0f50*/  BRA `(.L_x_12) ;  /* 0x0000000000047947 */ /* 0x000fea0003800000 */
.L_x_13:
[----:B------:R-:W4:Y:S02]  /*0f60*/  LDC R10, c[0x0][0x584] ;  /* 0x00016100ff0a7b82 */ /* 0x000f240000000800 */
.L_x_12:
[----:B------:R-:W-:-:S13]  /*0f70*/  LOP3.LUT P0, RZ, R9, 0xff, RZ, 0xc0, !PT ;  /* 0x000000ff09ff7812 */ /* 0x000fda000780c0ff */
[----:B------:R-:W-:Y:S05]  /*0f80*/  @!P0 EXIT ;  /* 0x000000000000894d */ /* 0x000fea0003800000 */
[----:B------:R-:W-:Y:S01]  /*0f90*/  ULDC UR4, c[0x0][0x28c] ;  /* 0x0000a30000047ab9 */ /* 0x000fe20000000800 */
[----:B------:R-:W-:Y:S01]  /*0fa0*/  LOP3.LUT R80, R4, 0x1, RZ, 0xfc, !PT ;  /* 0x0000000104507812 */ /* 0x000fe200078efcff */
[----:B------:R-:W-:-:S04]  /*0fb0*/  UIADD3 UR4, UR4, 0x7f, URZ ;  /* 0x0000007f04047890 */ /* 0x000fc8000fffe03f */
[----:B------:R-:W-:-:S04]  /*0fc0*/  USHF.R.S32.HI UR5, URZ, 0x1f, UR4 ;  /* 0x0000001f3f057899 */ /* 0x000fc80008011404 */
[----:B------:R-:W-:-:S03]  /*0fd0*/  ULEA.HI UR5, UR5, UR4, URZ, 0x7 ;  /* 0x0000000405057291 */ /* 0x000fc6000f8f383f */
[----:B------:R-:W-:Y:S01]  /*0fe0*/  UMOV UR4, URZ ;  /* 0x0000003f00047c82 */ /* 0x000fe20008000000 */
[----:B------:R-:W-:-:S03]  /*0ff0*/  USHF.R.S32.HI UR9, URZ, 0x7, UR5 ;  /* 0x000000073f097899 */ /* 0x000fc60008011405 */
[----:B------:R-:W-:-:S09]  /*1000*/  UMOV UR5, URZ ;  /* 0x0000003f00057c82 */ /* 0x000fd20008000000 */
.L_x_102:
[----:B01----:R-:W-:Y:S01]  /*1010*/  LOP3.LUT R6, R2, 0x80, RZ, 0xc0, !PT ;  /* 0x0000008002067812 */ /* 0x003fe200078ec0ff */
[----:B------:R-:W0:Y:S01]  /*1020*/  S2UR UR13, SR_CgaCtaId ;  /* 0x00000000000d79c3 */ /* 0x000e220000008800 */
[----:B------:R-:W-:Y:S01]  /*1030*/  UMOV UR12, 0x400 ;  /* 0x00000400000c7882 */ /* 0x000fe20000000000 */
[----:B------:R-:W-:Y:S01]  /*1040*/  UMOV UR6, URZ ;  /* 0x0000003f00067c82 */ /* 0x000fe20008000000 */
[----:B------:R-:W-:Y:S01]  /*1050*/  SHF.R.U32.HI R6, RZ, 0x7, R6 ;  /* 0x00000007ff067819 */ /* 0x000fe20000011606 */
[----:B------:R-:W-:Y:S01]  /*1060*/  UMOV UR7, URZ ;  /* 0x0000003f00077c82 */ /* 0x000fe20008000000 */
[----:B------:R-:W-:Y:S01]  /*1070*/  UMOV UR18, UR5 ;  /* 0x0000000500127c82 */ /* 0x000fe20008000000 */
[----:B------:R-:W-:Y:S01]  /*1080*/  CS2R R14, SRZ ;  /* 0x00000000000e7805 */ /* 0x000fe2000001ff00 */
[----:B---3--:R-:W-:Y:S01]  /*1090*/  IMAD.MOV.U32 R11, RZ, RZ, RZ ;  /* 0x000000ffff0b7224 */ /* 0x008fe200078e00ff */
[----:B------:R-:W1:Y:S01]  /*10a0*/  LDC R7, c[0x0][0x28c] ;  /* 0x0000a300ff077b82 */ /* 0x000e620000000800 */
[----:B------:R-:W3:Y:S01]  /*10b0*/  SHFL.IDX PT, R6, R6, RZ, 0x1f ;  /* 0x00001fff06067589 */ /* 0x000ee200000e0000 */
[----:B------:R-:W-:-:S02]  /*10c0*/  CS2R R18, SRZ ;  /* 0x0000000000127805 */ /* 0x000fc4000001ff00 */
[----:B------:R-:W-:Y:S02]  /*10d0*/  CS2R R20, SRZ ;  /* 0x0000000000147805 */ /* 0x000fe4000001ff00 */
[----:B------:R-:W-:Y:S02]  /*10e0*/  CS2R R22, SRZ ;  /* 0x0000000000167805 */ /* 0x000fe4000001ff00 */
[----:B------:R-:W-:Y:S02]  /*10f0*/  CS2R R56, SRZ ;  /* 0x0000000000387805 */ /* 0x000fe4000001ff00 */
[----:B------:R-:W-:Y:S02]  /*1100*/  CS2R R58, SRZ ;  /* 0x00000000003a7805 */ /* 0x000fe4000001ff00 */
[----:B------:R-:W-:Y:S02]  /*1110*/  CS2R R60, SRZ ;  /* 0x00000000003c7805 */ /* 0x000fe4000001ff00 */
[----:B------:R-:W-:-:S02]  /*1120*/  CS2R R62, SRZ ;  /* 0x00000000003e7805 */ /* 0x000fc4000001ff00 */
[----:B------:R-:W-:Y:S02]  /*1130*/  CS2R R64, SRZ ;  /* 0x0000000000407805 */ /* 0x000fe4000001ff00 */
[----:B------:R-:W-:Y:S01]  /*1140*/  CS2R R66, SRZ ;  /* 0x0000000000427805 */ /* 0x000fe2000001ff00 */
[----:B------:R-:W-:Y:S01]  /*1150*/  IMAD.MOV.U32 R68, RZ, RZ, RZ ;  /* 0x000000ffff447224 */ /* 0x000fe200078e00ff */
[----:B------:R-:W-:Y:S02]  /*1160*/  CS2R R70, SRZ ;  /* 0x0000000000467805 */ /* 0x000fe4000001ff00 */
[----:B------:R-:W-:Y:S02]  /*1170*/  CS2R R72, SRZ ;  /* 0x0000000000487805 */ /* 0x000fe4000001ff00 */
[----:B------:R-:W-:Y:S02]  /*1180*/  CS2R R74, SRZ ;  /* 0x00000000004a7805 */ /* 0x000fe4000001ff00 */
[----:B------:R-:W-:-:S02]  /*1190*/  CS2R R76, SRZ ;  /* 0x00000000004c7805 */ /* 0x000fc4000001ff00 */
[----:B------:R-:W-:Y:S01]  /*11a0*/  CS2R R78, SRZ ;  /* 0x00000000004e7805 */ /* 0x000fe2000001ff00 */
[----:B------:R-:W-:Y:S01]  /*11b0*/  IMAD.U32 R9, RZ, RZ, UR4 ;  /* 0x00000004ff097e24 */ /* 0x000fe2000f8e00ff */
[----:B------:R-:W-:Y:S02]  /*11c0*/  CS2R R24, SRZ ;  /* 0x0000000000187805 */ /* 0x000fe4000001ff00 */
[----:B------:R-:W-:Y:S02]  /*11d0*/  CS2R R26, SRZ ;  /* 0x00000000001a7805 */ /* 0x000fe4000001ff00 */
[----:B------:R-:W-:Y:S02]  /*11e0*/  CS2R R28, SRZ ;  /* 0x00000000001c7805 */ /* 0x000fe4000001ff00 */
[----:B------:R-:W-:Y:S02]  /*11f0*/  CS2R R30, SRZ ;  /* 0x00000000001e7805 */ /* 0x000fe4000001ff00 */
[----:B------:R-:W-:-:S02]  /*1200*/  CS2R R32, SRZ ;  /* 0x0000000000207805 */ /* 0x000fc4000001ff00 */
[----:B------:R-:W-:Y:S02]  /*1210*/  CS2R R34, SRZ ;  /* 0x0000000000227805 */ /* 0x000fe4000001ff00 */
[----:B-1----:R-:W-:Y:S02]  /*1220*/  ISETP.GE.AND P0, PT, R7, 0x1, PT ;  /* 0x000000010700780c */ /* 0x002fe40003f06270 */
[----:B------:R-:W-:Y:S02]  /*1230*/  CS2R R36, SRZ ;  /* 0x0000000000247805 */ /* 0x000fe4000001ff00 */
[----:B---3--:R-:W-:Y:S02]  /*1240*/  R2UR UR8, R6 ;  /* 0x00000000060872ca */ /* 0x008fe400000e0000 */
[----:B------:R-:W-:Y:S02]  /*1250*/  CS2R R38, SRZ ;  /* 0x0000000000267805 */ /* 0x000fe4000001ff00 */
[----:B------:R-:W-:-:S02]  /*1260*/  CS2R R40, SRZ ;  /* 0x0000000000287805 */ /* 0x000fc4000001ff00 */
[----:B------:R-:W-:Y:S02]  /*1270*/  CS2R R42, SRZ ;  /* 0x00000000002a7805 */ /* 0x000fe4000001ff00 */
[----:B------:R-:W-:Y:S02]  /*1280*/  CS2R R44, SRZ ;  /* 0x00000000002c7805 */ /* 0x000fe4000001ff00 */
[----:B------:R-:W-:Y:S02]  /*1290*/  CS2R R46, SRZ ;  /* 0x00000000002e7805 */ /* 0x000fe4000001ff00 */
[----:B------:R-:W-:Y:S02]  /*12a0*/  CS2R R48, SRZ ;  /* 0x0000000000307805 */ /* 0x000fe4000001ff00 */
[----:B------:R-:W-:Y:S02]  /*12b0*/  CS2R R50, SRZ ;  /* 0x0000000000327805 */ /* 0x000fe4000001ff00 */
[----:B------:R-:W-:-:S02]  /*12c0*/  CS2R R52, SRZ ;  /* 0x0000000000347805 */ /* 0x000fc4000001ff00 */
[----:B------:R-:W-:Y:S01]  /*12d0*/  CS2R R54, SRZ ;  /* 0x0000000000367805 */ /* 0x000fe2000001ff00 */
[----:B------:R-:W-:-:S04]  /*12e0*/  ULEA.HI UR10, UR8, UR8, URZ, 0x1 ;  /* 0x00000008080a7291 */ /* 0x000fc8000f8f083f */
[----:B------:R-:W-:Y:S02]  /*12f0*/  ULOP3.LUT UR11, UR10, 0x7fffe, URZ, 0xc0, !UPT ;  /* 0x0007fffe0a0b7892 */ /* 0x000fe4000f8ec03f */
[----:B0-----:R-:W-:Y:S02]  /*1300*/  ULEA UR10, UR13, UR12, 0x18 ;  /* 0x0000000c0d0a7291 */ /* 0x001fe4000f8ec03f */
[----:B------:R-:W-:-:S03]  /*1310*/  UIADD3 UR11, UR8, -UR11, URZ ;  /* 0x8000000b080b7290 */ /* 0x000fc6000fffe03f */
[----:B------:R-:W-:Y:S01]  /*1320*/  UMOV UR8, URZ ;  /* 0x0000003f00087c82 */ /* 0x000fe20008000000 */
[----:B------:R-:W-:-:S04]  /*1330*/  ULEA UR11, UR11, UR10, 0xd ;  /* 0x0000000a0b0b7291 */ /* 0x000fc8000f8e683f */
[----:B------:R-:W-:-:S04]  /*1340*/  UIADD3 UR11, UR11, 0x180, URZ ;  /* 0x000001800b0b7890 */ /* 0x000fc8000fffe03f */
[----:B------:R-:W-:-:S04]  /*1350*/  USHF.R.U32.HI UR11, URZ, 0x4, UR11 ;  /* 0x000000043f0b7899 */ /* 0x000fc8000801160b */
[----:B------:R-:W-:Y:S01]  /*1360*/  ULOP3.LUT UR11, UR11, 0x3fff, URZ, 0xc0, !UPT ;  /* 0x00003fff0b0b7892 */ /* 0x000fe2000f8ec03f */
[----:B-----5:R-:W-:Y:S11]  /*1370*/  @!P0 BRA `(.L_x_14) ;  /* 0x0000000400a08947 */ /* 0x020ff60003800000 */
[----:B------:R-:W-:-:S13]  /*1380*/  ISETP.NE.AND P1, PT, R80, 0x3, PT ;  /* 0x000000035000780c */ /* 0x000fda0003f25270 */
[----:B------:R-:W-:Y:S05]  /*1390*/  @!P1 BRA `(.L_x_15) ;  /* 0x0000000000049947 */ /* 0x000fea0003800000 */
[----:B------:R-:W-:Y:S01]  /*13a0*/  BPT.TRAP 0x1 ;  /* 0x000000040000795c */ /* 0x000fe20000300000 */
.L_x_15:
[----:B------:R-:W-:Y:S01]  /*13b0*/  ULEA UR6, UR5, UR10, 0x3 ;  /* 0x0000000a05067291 */ /* 0x000fe2000f8e183f */
[----:B------:R-:W-:-:S05]  /*13c0*/  IMAD.U32 R6, RZ, RZ, UR4 ;  /* 0x00000004ff067e24 */ /* 0x000fca000f8e00ff */
[----:B------:R-:W-:-:S04]  /*13d0*/  SHF.L.U32 R6, R6, 0x1f, RZ ;  /* 0x0000001f06067819 */ /* 0x000fc800000006ff */
[----:B------:R0:W1:Y:S01]  /*13e0*/  SYNCS.PHASECHK.TRANS64.TRYWAIT P0, [UR6], R6 ;  /* 0x00000006ff0075a7 */ /* 0x0000620008000146 */
[----:B------:R-:W-:Y:S05]  /*13f0*/  @!P1 BRA `(.L_x_16) ;  /* 0x0000000000049947 */ /* 0x000fea0003800000 */
[----:B------:R-:W-:Y:S01]  /*1400*/  BPT.TRAP 0x1 ;  /* 0x000000040000795c */ /* 0x000fe20000300000 */
.L_x_16:
[----:B-1----:R-:W-:Y:S05]  /*1410*/  @P0 BRA `(.L_x_17) ;  /* 0x0000000000080947 */ /* 0x002fea0003800000 */
[----:B------:R-:W1:Y:S02]  /*1420*/  SYNCS.PHASECHK.TRANS64.TRYWAIT P0, [UR6], R6 ;  /* 0x00000006ff0075a7 */ /* 0x000e640008000146 */
[----:B-1----:R-:W-:Y:S05]  /*1430*/  @!P0 BRA `(.L_x_18) ;  /* 0x0000005800648947 */ /* 0x002fea0003800000 */
.L_x_17:
[----:B------:R-:W-:Y:S01]  /*1440*/  UIADD3 UR6, UR10, 0x24180, URZ ;  /* 0x000241800a067890 */ /* 0x000fe2000fffe03f */
[----:B------:R-:W-:Y:S01]  /*1450*/  WARPGROUP.ARRIVE ;  /* 0x00000000000079c5 */ /* 0x000fe20000000000 */
[----:B------:R-:W-:Y:S01]  /*1460*/  ULOP3.LUT UR8, UR11, 0x10000, URZ, 0xfc, !UPT ;  /* 0x000100000b087892 */ /* 0x000fe2000f8efc3f */
[----:B------:R-:W-:Y:S01]  /*1470*/  CS2R R14, SRZ ;  /* 0x00000000000e7805 */ /* 0x000fe2000001ff00 */
[----:B------:R-:W-:Y:S01]  /*1480*/  USHF.R.U32.HI UR6, URZ, 0x4, UR6 ;  /* 0x000000043f067899 */ /* 0x000fe20008011606 */
[----:B------:R-:W-:Y:S01]  /*1490*/  IMAD.MOV.U32 R11, RZ, RZ, RZ ;  /* 0x000000ffff0b7224 */ /* 0x000fe200078e00ff */
[----:B------:R-:W-:Y:S01]  /*14a0*/  UMOV UR13, 0x40000040 ;  /* 0x40000040000d7882 */ /* 0x000fe20000000000 */
[----:B------:R-:W-:Y:S01]  /*14b0*/  UMOV UR15, 0x40000040 ;  /* 0x40000040000f7882 */ /* 0x000fe20000000000 */
[----:B------:R-:W-:Y:S01]  /*14c0*/  ULOP3.LUT UR6, UR6, 0x3fff, URZ, 0xc0, !UPT ;  /* 0x00003fff06067892 */ /* 0x000fe2000f8ec03f */
[----:B------:R-:W-:Y:S02]  /*14d0*/  CS2R R18, SRZ ;  /* 0x0000000000127805 */ /* 0x000fe4000001ff00 */
[----:B------:R-:W-:-:S02]  /*14e0*/  CS2R R20, SRZ ;  /* 0x0000000000147805 */ /* 0x000fc4000001ff00 */
[----:B------:R-:W-:Y:S01]  /*14f0*/  CS2R R22, SRZ ;  /* 0x0000000000167805 */ /* 0x000fe2000001ff00 */
[----:B------:R-:W-:Y:S01]  /*1500*/  ULOP3.LUT UR7, UR6, 0x10000, URZ, 0xfc, !UPT ;  /* 0x0001000006077892 */ /* 0x000fe2000f8efc3f */
[----:B------:R-:W-:Y:S01]  /*1510*/  CS2R R56, SRZ ;  /* 0x0000000000387805 */ /* 0x000fe2000001ff00 */
[----:B------:R-:W-:Y:S01]  /*1520*/  ULEA UR6, UR5, UR8, 0xa ;  /* 0x0000000805067291 */ /* 0x000fe2000f8e503f */
[----:B------:R-:W-:Y:S01]  /*1530*/  CS2R R58, SRZ ;  /* 0x00000000003a7805 */ /* 0x000fe2000001ff00 */
[----:B------:R-:W-:Y:S01]  /*1540*/  ULEA UR7, UR5, UR7, 0x9 ;  /* 0x0000000705077291 */ /* 0x000fe2000f8e483f */
[----:B------:R-:W-:Y:S02]  /*1550*/  CS2R R60, SRZ ;  /* 0x00000000003c7805 */ /* 0x000fe4000001ff00 */
[----:B------:R-:W-:Y:S02]  /*1560*/  CS2R R62, SRZ ;  /* 0x00000000003e7805 */ /* 0x000fe4000001ff00 */
[----:B------:R-:W-:-:S02]  /*1570*/  CS2R R64, SRZ ;  /* 0x0000000000407805 */ /* 0x000fc4000001ff00 */
[----:B------:R-:W-:Y:S01]  /*1580*/  CS2R R66, SRZ ;  /* 0x0000000000427805 */ /* 0x000fe2000001ff00 */
[----:B------:R-:W-:Y:S01]  /*1590*/  UMOV UR12, UR6 ;  /* 0x00000006000c7c82 */ /* 0x000fe20008000000 */
[----:B------:R-:W-:Y:S01]  /*15a0*/  IMAD.MOV.U32 R68, RZ, RZ, RZ ;  /* 0x000000ffff447224 */ /* 0x000fe200078e00ff */
[----:B------:R-:W-:Y:S01]  /*15b0*/  UMOV UR14, UR7 ;  /* 0x00000007000e7c82 */ /* 0x000fe20008000000 */
[----:B------:R-:W-:Y:S01]  /*15c0*/  CS2R R70, SRZ ;  /* 0x0000000000467805 */ /* 0x000fe2000001ff00 */
[----:B------:R-:W-:Y:S01]  /*15d0*/  QGMMA.64x64x32.F32.E4M3.E4M3 R24, gdesc[UR12], RZ, !UPT ;  /* 0x00e000000c1879f3 */ /* 0x000fe2000c7008ff */
[----:B------:R-:W-:Y:S01]  /*15e0*/  UIADD3 UR12, UR6, 0x2, URZ ;  /* 0x00000002060c7890 */ /* 0x000fe2000fffe03f */
[----:B------:R-:W-:Y:S01]  /*15f0*/  CS2R R72, SRZ ;  /* 0x0000000000487805 */ /* 0x000fe2000001ff00 */
[----:B------:R-:W-:Y:S01]  /*1600*/  UIADD3 UR14, UR7, 0x2, URZ ;  /* 0x00000002070e7890 */ /* 0x000fe2000fffe03f */
[----:B------:R-:W-:Y:S01]  /*1610*/  CS2R R74, SRZ ;  /* 0x00000000004a7805 */ /* 0x000fe2000001ff00 */
[----:B------:R-:W-:Y:S01]  /*1620*/  UMOV UR13, 0x40000040 ;  /* 0x40000040000d7882 */ /* 0x000fe20000000000 */
[----:B------:R-:W-:Y:S01]  /*1630*/  UMOV UR15, 0x40000040 ;  /* 0x40000040000f7882 */ /* 0x000fe20000000000 */
[----:B------:R-:W-:-:S02]  /*1640*/  CS2R R76, SRZ ;  /* 0x00000000004c7805 */ /* 0x000fc4000001ff00 */
[----:B------:R-:W-:-:S03]  /*1650*/  CS2R R78, SRZ ;  /* 0x00000000004e7805 */ /* 0x000fc6000001ff00 */
[----:B------:R-:W-:Y:S01]  /*1660*/  QGMMA.64x64x32.F32.E4M3.E4M3 R24, gdesc[UR12], R24 ;  /* 0x00e000000c1879f3 */ /* 0x000fe20008700818 */
[----:B------:R-:W-:Y:S02]  /*1670*/  UIADD3 UR12, UR6, 0x4, URZ ;  /* 0x00000004060c7890 */ /* 0x000fe4000fffe03f */
[----:B------:R-:W-:Y:S01]  /*1680*/  UIADD3 UR14, UR7, 0x4, URZ ;  /* 0x00000004070e7890 */ /* 0x000fe2000fffe03f */
[----:B------:R-:W-:Y:S01]  /*1690*/  UMOV UR13, 0x40000040 ;  /* 0x40000040000d7882 */ /* 0x000fe20000000000 */
[----:B------:R-:W-:-:S07]  /*16a0*/  UMOV UR15, 0x40000040 ;  /* 0x40000040000f7882 */ /* 0x000fce0000000000 */
[----:B------:R-:W-:Y:S01]  /*16b0*/  QGMMA.64x64x32.F32.E4M3.E4M3 R24, gdesc[UR12], R24 ;  /* 0x00e000000c1879f3 */ /* 0x000fe20008700818 */
[----:B------:R-:W-:Y:S02]  /*16c0*/  UIADD3 UR14, UR7, 0x6, URZ ;  /* 0x00000006070e7890 */ /* 0x000fe4000fffe03f */
[----:B------:R-:W-:Y:S01]  /*16d0*/  UIADD3 UR12, UR6, 0x6, URZ ;  /* 0x00000006060c7890 */ /* 0x000fe2000fffe03f */
[----:B------:R-:W-:Y:S01]  /*16e0*/  ULDC UR7, c[0x0][0x50c] ;  /* 0x0001430000077ab9 */ /* 0x000fe20000000800 */
[----:B------:R-:W-:Y:S01]  /*16f0*/  UMOV UR13, 0x40000040 ;  /* 0x40000040000d7882 */ /* 0x000fe20000000000 */
[----:B------:R-:W-:Y:S01]  /*1700*/  UISETP.NE.AND UP0, UPT, UR7, 0x4, UPT ;  /* 0x000000040700788c */ /* 0x000fe2000bf05270 */
[----:B------:R-:W-:Y:S01]  /*1710*/  UMOV UR15, 0x40000040 ;  /* 0x40000040000f7882 */ /* 0x000fe20000000000 */
[----:B------:R-:W-:Y:S02]  /*1720*/  UMOV UR6, 0x4 ;  /* 0x0000000400067882 */ /* 0x000fe40000000000 */
[----:B------:R-:W-:-:S06]  /*1730*/  USEL UR7, URZ, 0x1, UP0 ;  /* 0x000000013f077887 */ /* 0x000fcc0008000000 */
[----:B------:R-:W-:Y:S01]  /*1740*/  ISETP.NE.AND P0, PT, RZ, UR7, PT ;  /* 0x00000007ff007c0c */ /* 0x000fe2000bf05270 */
[----:B------:R-:W-:-:S12]  /*1750*/  QGMMA.64x64x32.F32.E4M3.E4M3 R24, gdesc[UR12], R24, gsb0 ;  /* 0x00e000000c1879f3 */ /* 0x000fd80008000818 */
[----:B------:R-:W-:Y:S05]  /*1760*/  @!P0 BRA `(.L_x_19) ;  /* 0x0000000000888947 */ /* 0x000fea0003800000 */
[----:B------:R-:W-:Y:S02]  /*1770*/  WARPGROUP.DEPBAR.LE gsb0, 0x0 ;  /* 0x00008000000079c5 */ /* 0x000fe40000010000 */
[----:B------:R-:W-:-:S01]  /*1780*/  FADD R79, RZ, R24 ;  /* 0x00000018ff4f7221 */ /* 0x000fc20000000000 */
[----:B------:R-:W-:Y:S01]  /*1790*/  FADD R78, RZ, R25 ;  /* 0x00000019ff4e7221 */ /* 0x000fe20000000000 */
        /* <DEDUP_REMOVED lines=30> */
[----:B------:R-:W-:-:S06]  /*1980*/  UMOV UR6, URZ ;  /* 0x0000003f00067c82 */ /* 0x000fcc0008000000 */
.L_x_19:
[----:B------:R-:W-:-:S04]  /*1990*/  UIADD3 UR18, UR5, 0x1, URZ ;  /* 0x0000000105127890 */ /* 0x000fc8000fffe03f */
[----:B------:R-:W-:-:S04]  /*19a0*/  UISETP.NE.AND UP0, UPT, UR18, 0x9, UPT ;  /* 0x000000091200788c */ /* 0x000fc8000bf05270 */
[----:B------:R-:W-:Y:S02]  /*19b0*/  USEL UR8, URZ, 0x1, UP0 ;  /* 0x000000013f087887 */ /* 0x000fe40008000000 */
[----:B------:R-:W-:Y:S02]  /*19c0*/  USEL UR18, UR18, URZ, UP0 ;  /* 0x0000003f12127287 */ /* 0x000fe40008000000 */
[----:B------:R-:W-:-:S06]  /*19d0*/  ULOP3.LUT UR8, UR4, UR8, URZ, 0x3c, !UPT ;  /* 0x0000000804087292 */ /* 0x000fcc000f8e3c3f */
[----:B------:R-:W-:Y:S01]  /*19e0*/  IMAD.U32 R9, RZ, RZ, UR8 ;  /* 0x00000008ff097e24 */ /* 0x000fe2000f8e00ff */
[----:B------:R-:W-:-:S06]  /*19f0*/  UMOV UR8, 0x1 ;  /* 0x0000000100087882 */ /* 0x000fcc0000000000 */
.L_x_14:
[----:B------:R-:W-:-:S04]  /*1a00*/  UISETP.LT.AND UP0, UPT, UR9, 0x1, UPT ;  /* 0x000000010900788c */ /* 0x000fc8000bf01270 */
[----:B------:R-:W-:-:S04]  /*1a10*/  USEL UR12, UR9, 0x1, UP0 ;  /* 0x00000001090c7887 */ /* 0x000fc80008000000 */
[----:B------:R-:W-:-:S04]  /*1a20*/  UIADD3 UR12, UR9, -UR12, URZ ;  /* 0x8000000c090c7290 */ /* 0x000fc8000fffe03f */
[----:B------:R-:W-:-:S06]  /*1a30*/  UISETP.GE.AND UP0, UPT, UR12, 0x1, UPT ;  /* 0x000000010c00788c */ /* 0x000fcc000bf06270 */
[----:B------:R-:W-:-:S13]  /*1a40*/  PLOP3.LUT P0, PT, PT, PT, UP0, 0x80, 0x0 ;  /* 0x000000000000781c */ /* 0x000fda0003f0f008 */
[----:B------:R-:W-:Y:S05]  /*1a50*/  @!P0 BRA `(.L_x_20) ;  /* 0x0000000400b48947 */ /* 0x000fea0003800000 */
[----:B01----:R-:W-:Y:S01]  /*1a60*/  IMAD.U32 R6, RZ, RZ, UR12 ;  /* 0x0000000cff067e24 */ /* 0x003fe2000f8e00ff */
[----:B------:R-:W-:Y:S01]  /*1a70*/  UMOV UR19, UR5 ;  /* 0x0000000500137c82 */ /* 0x000fe20008000000 */
[----:B------:R-:W-:-:S05]  /*1a80*/  ULDC UR20, c[0x0][0x50c] ;  /* 0x0001430000147ab9 */ /* 0x000fca0000000800 */
.L_x_28:
[----:B------:R-:W-:-:S13]  /*1a90*/  ISETP.NE.AND P1, PT, R80, 0x3, PT ;  /* 0x000000035000780c */ /* 0x000fda0003f25270 */
[----:B01----:R-:W-:Y:S05]  /*1aa0*/  @!P1 BRA `(.L_x_21) ;  /* 0x0000000000049947 */ /* 0x003fea0003800000 */
[----:B------:R-:W-:Y:S01]  /*1ab0*/  BPT.TRAP 0x1 ;  /* 0x000000040000795c */ /* 0x000fe20000300000 */
.L_x_21:
[----:B------:R-:W0:Y:S01]  /*1ac0*/  S2UR UR12, SR_CgaCtaId ;  /* 0x00000000000c79c3 */ /* 0x000e220000008800 */
[----:B------:R-:W-:Y:S01]  /*1ad0*/  UMOV UR10, 0x400 ;  /* 0x00000400000a7882 */ /* 0x000fe20000000000 */
[----:B------:R-:W-:Y:S01]  /*1ae0*/  SHF.L.U32 R7, R9, 0x1f, RZ ;  /* 0x0000001f09077819 */ /* 0x000fe200000006ff */
[----:B0-----:R-:W-:-:S04]  /*1af0*/  ULEA UR10, UR12, UR10, 0x18 ;  /* 0x0000000a0c0a7291 */ /* 0x001fc8000f8ec03f */
[----:B------:R-:W-:-:S09]  /*1b00*/  ULEA UR12, UR18, UR10, 0x3 ;  /* 0x0000000a120c7291 */ /* 0x000fd2000f8e183f */
[----:B------:R0:W1:Y:S01]  /*1b10*/  SYNCS.PHASECHK.TRANS64.TRYWAIT P0, [UR12], R7 ;  /* 0x00000007ff0075a7 */ /* 0x000062000800014c */
[----:B------:R-:W-:Y:S05]  /*1b20*/  @!P1 BRA `(.L_x_22) ;  /* 0x0000000000049947 */ /* 0x000fea0003800000 */
[----:B------:R-:W-:Y:S01]  /*1b30*/  BPT.TRAP 0x1 ;  /* 0x000000040000795c */ /* 0x000fe20000300000 */
.L_x_22:
[----:B-1----:R-:W-:Y:S05]  /*1b40*/  @P0 BRA `(.L_x_23) ;  /* 0x0000000000080947 */ /* 0x002fea0003800000 */
[----:B------:R-:W1:Y:S02]  /*1b50*/  SYNCS.PHASECHK.TRANS64.TRYWAIT P0, [UR12], R7 ;  /* 0x00000007ff0075a7 */ /* 0x000e64000800014c */
[----:B-1----:R-:W-:Y:S05]  /*1b60*/  @!P0 BRA `(.L_x_24) ;  /* 0x0000005000b08947 */ /* 0x002fea0003800000 */
.L_x_23:
[----:B------:R-:W-:Y:S01]  /*1b70*/  UIADD3 UR12, UR10, 0x24180, URZ ;  /* 0x000241800a0c7890 */ /* 0x000fe2000fffe03f */
[----:B------:R-:W-:Y:S01]  /*1b80*/  WARPGROUP.ARRIVE ;  /* 0x00000000000079c5 */ /* 0x000fe20000000000 */
[----:B------:R-:W-:Y:S02]  /*1b90*/  UISETP.NE.AND UP0, UPT, UR7, URZ, UPT ;  /* 0x0000003f0700728c */ /* 0x000fe4000bf05270 */
[----:B------:R-:W-:Y:S02]  /*1ba0*/  USHF.R.U32.HI UR12, URZ, 0x4, UR12 ;  /* 0x000000043f0c7899 */ /* 0x000fe4000801160c */
[----:B------:R-:W-:Y:S02]  /*1bb0*/  USEL UR8, UR8, URZ, !UP0 ;  /* 0x0000003f08087287 */ /* 0x000fe4000c000000 */
[----:B------:R-:W-:Y:S02]  /*1bc0*/  ULOP3.LUT UR12, UR12, 0x3fff, URZ, 0xc0, !UPT ;  /* 0x00003fff0c0c7892 */ /* 0x000fe4000f8ec03f */
[----:B------:R-:W-:-:S02]  /*1bd0*/  UISETP.NE.U32.AND UP0, UPT, UR8, URZ, UPT ;  /* 0x0000003f0800728c */ /* 0x000fc4000bf05070 */
[----:B------:R-:W-:Y:S02]  /*1be0*/  ULOP3.LUT UR7, UR11, 0x10000, URZ, 0xfc, !UPT ;  /* 0x000100000b077892 */ /* 0x000fe4000f8efc3f */
[----:B------:R-:W-:Y:S02]  /*1bf0*/  ULOP3.LUT UR8, UR12, 0x10000, URZ, 0xfc, !UPT ;  /* 0x000100000c087892 */ /* 0x000fe4000f8efc3f */
[----:B------:R-:W-:Y:S02]  /*1c00*/  ULEA UR7, UR18, UR7, 0xa ;  /* 0x0000000712077291 */ /* 0x000fe4000f8e503f */
[----:B------:R-:W-:Y:S01]  /*1c10*/  ULEA UR8, UR18, UR8, 0x9 ;  /* 0x0000000812087291 */ /* 0x000fe2000f8e483f */
[----:B------:R-:W-:Y:S01]  /*1c20*/  UMOV UR13, 0x40000040 ;  /* 0x40000040000d7882 */ /* 0x000fe20000000000 */
[----:B------:R-:W-:Y:S01]  /*1c30*/  UMOV UR15, 0x40000040 ;  /* 0x40000040000f7882 */ /* 0x000fe20000000000 */
[----:B------:R-:W-:Y:S02]  /*1c40*/  UIADD3 UR6, UR6, 0x4, URZ ;  /* 0x0000000406067890 */ /* 0x000fe4000fffe03f */
[----:B------:R-:W-:-:S02]  /*1c50*/  UMOV UR12, UR7 ;  /* 0x00000007000c7c82 */ /* 0x000fc40008000000 */
[----:B------:R-:W-:Y:S02]  /*1c60*/  UMOV UR14, UR8 ;  /* 0x00000008000e7c82 */ /* 0x000fe40008000000 */
[----:B------:R-:W-:Y:S01]  /*1c70*/  QGMMA.64x64x32.F32.E4M3.E4M3 R24, gdesc[UR12], R24, UP0 ;  /* 0x00e000000c1879f3 */ /* 0x000fe2000bf00818 */
[----:B------:R-:W-:Y:S02]  /*1c80*/  UIADD3 UR12, UR7, 0x2, URZ ;  /* 0x00000002070c7890 */ /* 0x000fe4000fffe03f */
[----:B------:R-:W-:Y:S01]  /*1c90*/  UIADD3 UR14, UR8, 0x2, URZ ;  /* 0x00000002080e7890 */ /* 0x000fe2000fffe03f */
[----:B------:R-:W-:Y:S01]  /*1ca0*/  UMOV UR13, 0x40000040 ;  /* 0x40000040000d7882 */ /* 0x000fe20000000000 */
[----:B------:R-:W-:Y:S01]  /*1cb0*/  UMOV UR15, 0x40000040 ;  /* 0x40000040000f7882 */ /* 0x000fe20000000000 */
[----:B------:R-:W-:-:S06]  /*1cc0*/  UISETP.NE.AND UP0, UPT, UR6, UR20, UPT ;  /* 0x000000140600728c */ /* 0x000fcc000bf05270 */
        /* <DEDUP_REMOVED lines=8> */
[----:B------:R-:W-:Y:S01]  /*1d50*/  UMOV UR13, 0x40000040 ;  /* 0x40000040000d7882 */ /* 0x000fe20000000000 */
[----:B------:R-:W-:Y:S01]  /*1d60*/  UMOV UR15, 0x40000040 ;  /* 0x40000040000f7882 */ /* 0x000fe20000000000 */
[----:B------:R-:W-:-:S06]  /*1d70*/  USEL UR7, URZ, 0x1, UP0 ;  /* 0x000000013f077887 */ /* 0x000fcc0008000000 */
[----:B------:R-:W-:Y:S01]  /*1d80*/  ISETP.NE.AND P0, PT, RZ, UR7, PT ;  /* 0x00000007ff007c0c */ /* 0x000fe2000bf05270 */
[----:B------:R-:W-:Y:S03]  /*1d90*/  QGMMA.64x64x32.F32.E4M3.E4M3 R24, gdesc[UR12], R24, gsb0 ;  /* 0x00e000000c1879f3 */ /* 0x000fe60008000818 */
[----:B------:R-:W-:-:S09]  /*1da0*/  WARPGROUP.DEPBAR.LE gsb0, 0x1 ;  /* 0x00008000000079c5 */ /* 0x000fd20000010100 */
[----:B------:R-:W-:Y:S05]  /*1db0*/  @!P0 BRA `(.L_x_25) ;  /* 0x0000000000888947 */ /* 0x000fea0003800000 */
[----:B------:R-:W-:Y:S02]  /*1dc0*/  WARPGROUP.DEPBAR.LE gsb0, 0x0 ;  /* 0x00008000000079c5 */ /* 0x000fe40000010000 */
[----:B------:R-:W-:-:S01]  /*1dd0*/  FADD R79, R24, R79 ;  /* 0x0000004f184f7221 */ /* 0x000fc20000000000 */
[----:B------:R-:W-:Y:S01]  /*1de0*/  FADD R78, R25, R78 ;  /* 0x0000004e194e7221 */ /* 0x000fe20000000000 */
        /* <DEDUP_REMOVED lines=30> */
[----:B------:R-:W-:-:S06]  /*1fd0*/  UMOV UR6, URZ ;  /* 0x0000003f00067c82 */ /* 0x000fcc0008000000 */
.L_x_25:
[----:B------:R-:W-:Y:S05]  /*1fe0*/  @!P1 BRA `(.L_x_26) ;  /* 0x0000000000049947 */ /* 0x000fea0003800000 */
[----:B------:R-:W-:Y:S01]  /*1ff0*/  BPT.TRAP 0x1 ;  /* 0x000000040000795c */ /* 0x000fe20000300000 */
.L_x_26:
[----:B------:R-:W-:Y:S01]  /*2000*/  ULEA UR8, UR19, UR10, 0x3 ;  /* 0x0000000a13087291 */ /* 0x000fe2000f8e183f */
[----:B------:R-:W-:-:S03]  /*2010*/  ISETP.GT.U32.AND P0, PT, R4, 0x1, PT ;  /* 0x000000010400780c */ /* 0x000fc60003f04070 */
[----:B------:R-:W-:-:S04]  /*2020*/  UIADD3 UR8, UR8, 0x48, URZ ;  /* 0x0000004808087890 */ /* 0x000fc8000fffe03f */
[----:B------:R-:W-:-:S09]  /*2030*/  UPRMT UR8, URZ, 0x654, UR8 ;  /* 0x000006543f087896 */ /* 0x000fd20008000008 */
[----:B------:R-:W-:Y:S01]  /*2040*/  SYNCS.ARRIVE.TRANS64.RED.A1T0 RZ, [UR8], RZ ;  /* 0x000000ffffff79a7 */ /* 0x000fe20008100408 */
[----:B------:R-:W-:Y:S05]  /*2050*/  @P0 BRA `(.L_x_27) ;  /* 0x0000000000040947 */ /* 0x000fea0003800000 */
[----:B------:R-:W-:Y:S01]  /*2060*/  BPT.TRAP 0x1 ;  /* 0x000000040000795c */ /* 0x000fe20000300000 */
.L_x_27:
[----:B------:R-:W-:Y:S01]  /*2070*/  UIADD3 UR18, UR18, 0x1, URZ ;  /* 0x0000000112127890 */ /* 0x000fe2000fffe03f */
[C---:B------:R-:W-:Y:S01]  /*2080*/  ISETP.GT.AND P0, PT, R6.reuse, 0x1, PT ;  /* 0x000000010600780c */ /* 0x040fe20003f04270 */
[----:B------:R-:W-:Y:S01]  /*2090*/  UIADD3 UR19, UR19, 0x1, URZ ;  /* 0x0000000113137890 */ /* 0x000fe2000fffe03f */
[----:B------:R-:W-:Y:S01]  /*20a0*/  VIADD R6, R6, 0xffffffff ;  /* 0xffffffff06067836 */ /* 0x000fe20000000000 */
[----:B------:R-:W-:Y:S02]  /*20b0*/  UISETP.NE.AND UP0, UPT, UR18, 0x9, UPT ;  /* 0x000000091200788c */ /* 0x000fe4000bf05270 */
[----:B------:R-:W-:Y:S02]  /*20c0*/  UISETP.NE.AND UP1, UPT, UR19, 0x9, UPT ;  /* 0x000000091300788c */ /* 0x000fe4000bf25270 */
[----:B------:R-:W-:Y:S02]  /*20d0*/  USEL UR8, URZ, 0x1, UP0 ;  /* 0x000000013f087887 */ /* 0x000fe40008000000 */
[----:B------:R-:W-:-:S02]  /*20e0*/  USEL UR18, UR18, URZ, UP0 ;  /* 0x0000003f12127287 */ /* 0x000fc40008000000 */
[----:B------:R-:W-:Y:S02]  /*20f0*/  USEL UR19, UR19, URZ, UP1 ;  /* 0x0000003f13137287 */ /* 0x000fe40008800000 */
[----:B------:R-:W-:Y:S01]  /*2100*/  LOP3.LUT R9, R9, UR8, RZ, 0x3c, !PT ;  /* 0x0000000809097c12 */ /* 0x000fe2000f8e3cff */
[----:B------:R-:W-:Y:S01]  /*2110*/  UMOV UR8, 0x1 ;  /* 0x0000000100087882 */ /* 0x000fe20000000000 */
[----:B------:R-:W-:Y:S08]  /*2120*/  @P0 BRA `(.L_x_28) ;  /* 0xfffffff800580947 */ /* 0x000ff0000383ffff */
.L_x_20:
[----:B------:R-:W-:Y:S01]  /*2130*/  UISETP.NE.AND UP0, UPT, UR6, URZ, UPT ;  /* 0x0000003f0600728c */ /* 0x000fe2000bf05270 */
[----:B01----:R-:W0:Y:S03]  /*2140*/  LDC R6, c[0x0][0x28c] ;  /* 0x0000a300ff067b82 */ /* 0x003e260000000800 */
[----:B------:R-:W-:-:S06]  /*2150*/  USEL UR6, URZ, 0x1, !UP0 ;  /* 0x000000013f067887 */ /* 0x000fcc000c000000 */
[----:B------:R-:W-:Y:S02]  /*2160*/  ISETP.NE.AND P0, PT, RZ, UR6, PT ;  /* 0x00000006ff007c0c */ /* 0x000fe4000bf05270 */
[----:B0-----:R-:W-:-:S11]  /*2170*/  ISETP.GE.AND P1, PT, R6, 0x1, PT ;  /* 0x000000010600780c */ /* 0x001fd60003f26270 */
[----:B------:R-:W-:Y:S05]  /*2180*/  @!P0 BRA `(.L_x_29) ;  /* 0x0000000000848947 */ /* 0x000fea0003800000 */
[----:B------:R-:W-:Y:S02]  /*2190*/  WARPGROUP.DEPBAR.LE gsb0, 0x0 ;  /* 0x00008000000079c5 */ /* 0x000fe40000010000 */
[----:B------:R-:W-:Y:S01]  /*21a0*/  FADD R79, R24, R79 ;  /* 0x0000004f184f7221 */ /* 0x000fe20000000000 */
        /* <DEDUP_REMOVED lines=30> */
[----:B------:R-:W-:-:S07]  /*2390*/  FADD R14, R14, R55 ;  /* 0x000000370e0e7221 */ /* 0x000fce0000000000 */
.L_x_29:
[----:B------:R-:W-:Y:S02]  /*23a0*/  WARPGROUP.DEPBAR.LE gsb0, 0x0 ;  /* 0x00008000000079c5 */ /* 0x000fe40000010000 */
[----:B------:R-:W-:Y:S05]  /*23b0*/  @!P1 BRA `(.L_x_30) ;  /* 0x0000000000409947 */ /* 0x000fea0003800000 */
[----:B------:R-:W-:-:S13]  /*23c0*/  ISETP.NE.AND P0, PT, R80, 0x3, PT ;  /* 0x000000035000780c */ /* 0x000fda0003f05270 */
[----:B------:R-:W-:Y:S05]  /*23d0*/  @!P0 BRA `(.L_x_31) ;  /* 0x0000000000048947 */ /* 0x000fea0003800000 */
[----:B------:R-:W-:Y:S01]  /*23e0*/  BPT.TRAP 0x1 ;  /* 0x000000040000795c */ /* 0x000fe20000300000 */
.L_x_31:
[----:B------:R-:W-:Y:S01]  /*23f0*/  UISETP.LT.AND UP0, UPT, UR9, 0x1, UPT ;  /* 0x000000010900788c */ /* 0x000fe2000bf01270 */
[----:B------:R-:W-:-:S03]  /*2400*/  ISETP.GT.U32.AND P0, PT, R4, 0x1, PT ;  /* 0x000000010400780c */ /* 0x000fc60003f04070 */
[----:B------:R-:W-:-:S04]  /*2410*/  USEL UR8, UR9, 0x1, UP0 ;  /* 0x0000000109087887 */ /* 0x000fc80008000000 */
[----:B------:R-:W-:-:S04]  /*2420*/  UIADD3 UR8, UR5, UR9, -UR8 ;  /* 0x0000000905087290 */ /* 0x000fc8000fffe808 */
[----:B------:R-:W-:-:S04]  /*2430*/  UIMAD.WIDE.U32 UR6, UR8, 0x38e38e39, URZ ;  /* 0x38e38e39080678a5 */ /* 0x000fc8000f8e003f */
[----:B------:R-:W-:-:S04]  /*2440*/  USHF.R.U32.HI UR6, URZ, 0x1, UR7 ;  /* 0x000000013f067899 */ /* 0x000fc80008011607 */
[----:B------:R-:W-:-:S04]  /*2450*/  UIMAD UR8, UR6, -0x9, UR8 ;  /* 0xfffffff7060878a4 */ /* 0x000fc8000f8e0208 */
[----:B------:R-:W-:-:S04]  /*2460*/  ULEA UR8, UR8, UR10, 0x3 ;  /* 0x0000000a08087291 */ /* 0x000fc8000f8e183f */
[----:B------:R-:W-:-:S04]  /*2470*/  UIADD3 UR8, UR8, 0x48, URZ ;  /* 0x0000004808087890 */ /* 0x000fc8000fffe03f */
[----:B------:R-:W-:-:S09]  /*2480*/  UPRMT UR8, URZ, 0x654, UR8 ;  /* 0x000006543f087896 */ /* 0x000fd20008000008 */
[----:B------:R-:W-:Y:S01]  /*2490*/  SYNCS.ARRIVE.TRANS64.RED.A1T0 RZ, [UR8], RZ ;  /* 0x000000ffffff79a7 */ /* 0x000fe20008100408 */
[----:B------:R-:W-:Y:S05]  /*24a0*/  @P0 BRA `(.L_x_30) ;  /* 0x0000000000040947 */ /* 0x000fea0003800000 */
[----:B------:R-:W-:Y:S01]  /*24b0*/  BPT.TRAP 0x1 ;  /* 0x000000040000795c */ /* 0x000fe20000300000 */
.L_x_30:
[----:B------:R-:W0:Y:S01]  /*24c0*/  LDC R24, c[0x0][0x288] ;  /* 0x0000a200ff187b82 */ /* 0x000e220000000800 */
[--C-:B------:R-:W-:Y:S01]  /*24d0*/  SHF.R.U32.HI R6, RZ, 0x2, R2.reuse ;  /* 0x00000002ff067819 */ /* 0x100fe20000011602 */
[----:B------:R-:W-:Y:S01]  /*24e0*/  IMAD.SHL.U32 R17, R12, 0x40, RZ ;  /* 0x000000400c117824 */ /* 0x000fe200078e00ff */
[----:B------:R-:W-:Y:S01]  /*24f0*/  SHF.R.U32.HI R9, RZ, 0x7, R2 ;  /* 0x00000007ff097819 */ /* 0x000fe20000011602 */
[----:B------:R-:W-:Y:S01]  /*2500*/  UIADD3 UR5, UR9, UR5, URZ ;  /* 0x0000000509057290 */ /* 0x000fe2000fffe03f */
[----:B------:R-:W-:Y:S01]  /*2510*/  LOP3.LUT R7, R6, 0x7, RZ, 0xc0, !PT ;  /* 0x0000000706077812 */ /* 0x000fe200078ec0ff */
[C---:B------:R-:W-:Y:S01]  /*2520*/  IMAD.SHL.U32 R12, R2.reuse, 0x2, RZ ;  /* 0x00000002020c7824 */ /* 0x040fe200078e00ff */
[----:B------:R-:W-:Y:S01]  /*2530*/  LOP3.LUT R6, R9, 0x1, RZ, 0xc0, !PT ;  /* 0x0000000109067812 */ /* 0x000fe200078ec0ff */
[----:B------:R-:W-:Y:S01]  /*2540*/  UISETP.GT.U32.AND UP0, UPT, UR5, 0x8, UPT ;  /* 0x000000080500788c */ /* 0x000fe2000bf04070 */
[C---:B------:R-:W-:Y:S01]  /*2550*/  LOP3.LUT R13, R2.reuse, 0x3, RZ, 0xc0, !PT ;  /* 0x00000003020d7812 */ /* 0x040fe200078ec0ff */
[----:B------:R-:W-:Y:S01]  /*2560*/  ULDC UR12, c[0x0][0x284] ;  /* 0x0000a100000c7ab9 */ /* 0x000fe20000000800 */
[----:B------:R-:W-:Y:S01]  /*2570*/  LOP3.LUT R8, R2, 0x60, RZ, 0xc0, !PT ;  /* 0x0000006002087812 */ /* 0x000fe200078ec0ff */
[----:B------:R-:W-:Y:S01]  /*2580*/  IMAD.SHL.U32 R26, R6, 0x40, RZ ;  /* 0x00000040061a7824 */ /* 0x000fe200078e00ff */
[----:B------:R-:W-:Y:S01]  /*2590*/  UISETP.LT.U32.AND UP0, UPT, UR9, 0x9, UP0 ;  /* 0x000000090900788c */ /* 0x000fe20008701070 */
[----:B------:R-:W-:Y:S01]  /*25a0*/  SHF.R.S32.HI R32, RZ, 0x1f, R69 ;  /* 0x0000001fff207819 */ /* 0x000fe20000011445 */
[----:B------:R-:W-:Y:S01]  /*25b0*/  UISETP.GE.U32.AND UP1, UPT, UR9, 0x9, UPT ;  /* 0x000000090900788c */ /* 0x000fe2000bf26070 */
[----:B------:R-:W-:Y:S01]  /*25c0*/  SHF.R.U32.HI R8, RZ, 0x1, R8 ;  /* 0x00000001ff087819 */ /* 0x000fe20000011608 */
[----:B------:R-:W-:Y:S01]  /*25d0*/  ULDC.64 UR10, c[0x0][0x5d0] ;  /* 0x00017400000a7ab9 */ /* 0x000fe20000000a00 */
[--C-:B------:R-:W-:Y:S01]  /*25e0*/  LOP3.LUT R9, R26, 0x40, R7.reuse, 0xe2, !PT ;  /* 0x000000401a097812 */ /* 0x100fe200078ee207 */
[----:B------:R-:W-:Y:S01]  /*25f0*/  UIMAD.WIDE.U32 UR6, UR5, 0x38e38e39, URZ ;  /* 0x38e38e39050678a5 */ /* 0x000fe2000f8e003f */
[----:B------:R-:W-:Y:S01]  /*2600*/  IADD3 R25, RZ, -R8, -R7 ;  /* 0x80000008ff197210 */ /* 0x000fe20007ffe807 */
[----:B------:R-:W-:Y:S01]  /*2610*/  USEL UR8, URZ, 0x1, !UP0 ;  /* 0x000000013f087887 */ /* 0x000fe2000c000000 */
[----:B------:R-:W-:Y:S01]  /*2620*/  LOP3.LUT R12, R17, 0x6, R12, 0xf8, !PT ;  /* 0x00000006110c7812 */ /* 0x000fe200078ef80c */
[----:B------:R-:W-:Y:S01]  /*2630*/  USHF.R.U32.HI UR6, URZ, 0x1, UR7 ;  /* 0x000000013f067899 */ /* 0x000fe20008011607 */
[----:B0-----:R-:W-:Y:S01]  /*2640*/  IMAD R26, R13, -0x2, R24 ;  /* 0xfffffffe0d1a7824 */ /* 0x001fe200078e0218 */
[----:B------:R-:W-:Y:S01]  /*2650*/  ISETP.GE.AND P0, PT, R17, R24, PT ;  /* 0x000000181100720c */ /* 0x000fe20003f06270 */
[----:B------:R-:W-:Y:S01]  /*2660*/  IMAD.SHL.U32 R24, R16, 0x80, RZ ;  /* 0x0000008010187824 */ /* 0x000fe200078e00ff */
[----:B------:R-:W-:Y:S01]  /*2670*/  SHF.R.S32.HI R13, RZ, 0x1f, R12 ;  /* 0x0000001fff0d7819 */ /* 0x000fe2000001140c */
[----:B------:R-:W-:Y:S01]  /*2680*/  IMAD R25, R6, -0x40, R25 ;  /* 0xffffffc006197824 */ /* 0x000fe200078e0219 */
[----:B------:R-:W-:Y:S01]  /*2690*/  ULOP3.LUT UR4, UR4, UR8, URZ, 0x3c, !UPT ;  /* 0x0000000804047292 */ /* 0x000fe2000f8e3c3f */
[----:B------:R-:W-:Y:S01]  /*26a0*/  IMAD R6, R32, UR10, RZ ;  /* 0x0000000a20067c24 */ /* 0x000fe2000f8e02ff */
[----:B------:R-:W-:Y:S01]  /*26b0*/  ISETP.GE.OR P0, PT, R24, UR12, P0 ;  /* 0x0000000c18007c0c */ /* 0x000fe20008706670 */
[----:B------:R-:W-:Y:S01]  /*26c0*/  IMAD.WIDE R28, R16, 0x80, RZ ;  /* 0x00000080101c7825 */ /* 0x000fe200078e02ff */
[----:B------:R-:W-:Y:S01]  /*26d0*/  UIMAD UR5, UR6, -0x9, UR5 ;  /* 0xfffffff7060578a4 */ /* 0x000fe2000f8e0205 */
[----:B------:R-:W-:Y:S01]  /*26e0*/  IADD3 R25, -R24, UR12, R25 ;  /* 0x0000000c18197c10 */ /* 0x000fe2000fffe119 */
[----:B------:R-:W-:Y:S01]  /*26f0*/  @UP1 ULOP3.LUT UR4, UR4, 0x1, UR6, 0x78, !UPT ;  /* 0x0000000104041892 */ /* 0x000fe2000f8e7806 */
[C---:B------:R-:W-:Y:S01]  /*2700*/  IMAD R27, R69.reuse, UR11, R6 ;  /* 0x0000000b451b7c24 */ /* 0x040fe2000f8e0206 */
[----:B------:R-:W-:Y:S01]  /*2710*/  LOP3.LUT R33, R28, R9, R8, 0xfe, !PT ;  /* 0x000000091c217212 */ /* 0x000fe200078efe08 */
[----:B------:R-:W-:-:S04]  /*2720*/  IMAD.WIDE.U32 R6, R69, UR10, R12 ;  /* 0x0000000a45067c25 */ /* 0x000fc8000f8e000c */
[----:B------:R-:W-:Y:S02]  /*2730*/  IMAD.IADD R7, R7, 0x1, R27 ;  /* 0x0000000107077824 */ /* 0x000fe400078e021b */
[----:B------:R-:W-:Y:S02]  /*2740*/  IMAD.IADD R26, R26, 0x1, -R17 ;  /* 0x000000011a1a7824 */ /* 0x000fe400078e0a11 */
[----:B------:R-:W-:Y:S01]  /*2750*/  IMAD.MOV.U32 R24, RZ, RZ, -0x1 ;  /* 0xffffffffff187424 */ /* 0x000fe200078e00ff */
[----:B------:R-:W-:Y:S06]  /*2760*/  @P0 BRA `(.L_x_32) ;  /* 0x0000002400940947 */ /* 0x000fec0003800000 */
[----:B------:R-:W0:Y:S01]  /*2770*/  LDC.64 R30, c[0x0][0x5c8] ;  /* 0x00017200ff1e7b82 */ /* 0x000e220000000a00 */
[----:B------:R-:W-:Y:S01]  /*2780*/  ULDC.64 UR6, c[0x0][0x5c0] ;  /* 0x0001700000067ab9 */ /* 0x000fe20000000a00 */
[----:B------:R-:W-:Y:S01]  /*2790*/  BSSY B0, `(.L_x_32) ;  /* 0x0000262000007945 */ /* 0x000fe20003800000 */
[-C--:B0-----:R-:W-:Y:S02]  /*27a0*/  IMAD R8, R29, R30.reuse, RZ ;  /* 0x0000001e1d087224 */ /* 0x081fe400078e02ff */
[----:B------:R-:W-:-:S04]  /*27b0*/  IMAD.WIDE.U32 R6, R33, R30, R6 ;  /* 0x0000001e21067225 */ /* 0x000fc800078e0006 */
[----:B------:R-:W-:Y:S01]  /*27c0*/  IMAD R17, R33, R31, R8 ;  /* 0x0000001f21117224 */ /* 0x000fe200078e0208 */
[----:B------:R-:W-:Y:S02]  /*27d0*/  LEA R9, P0, R30, R6, 0x3 ;  /* 0x000000061e097211 */ /* 0x000fe400078018ff */
[----:B------:R-:W-:Y:S01]  /*27e0*/  IADD3 R8, P1, R6, UR6, RZ ;  /* 0x0000000606087c10 */ /* 0x000fe2000ff3e0ff */
[----:B------:R-:W-:Y:S01]  /*27f0*/  IMAD.IADD R17, R7, 0x1, R17 ;  /* 0x0000000107117824 */ /* 0x000fe200078e0211 */
[----:B------:R-:W-:-:S04]  /*2800*/  IADD3 R6, P2, R9, UR6, RZ ;  /* 0x0000000609067c10 */ /* 0x000fc8000ff5e0ff */
[----:B------:R-:W-:Y:S02]  /*2810*/  LEA.HI.X R7, R30, R17, R31, 0x3, P0 ;  /* 0x000000111e077211 */ /* 0x000fe400000f1c1f */
[----:B----45:R-:W-:Y:S02]  /*2820*/  FSETP.NEU.AND P0, PT, R10, RZ, PT ;  /* 0x000000ff0a00720b */ /* 0x030fe40003f0d000 */
[----:B------:R-:W-:Y:S02]  /*2830*/  IADD3.X R9, R17, UR7, RZ, P1, !PT ;  /* 0x0000000711097c10 */ /* 0x000fe40008ffe4ff */
[----:B------:R-:W-:-:S09]  /*2840*/  IADD3.X R7, R7, UR7, RZ, P2, !PT ;  /* 0x0000000707077c10 */ /* 0x000fd200097fe4ff */
[----:B------:R-:W-:Y:S05]  /*2850*/  @!P0 BRA `(.L_x_33) ;  /* 0x0000001c00148947 */ /* 0x000fea0003800000 */
[----:B------:R-:W-:Y:S01]  /*2860*/  ULDC.64 UR6, c[0x0][0x5b8] ;  /* 0x00016e0000067ab9 */ /* 0x000fe20000000a00 */
[----:B------:R-:W-:Y:S01]  /*2870*/  ISETP.GE.AND P0, PT, R26, 0x1, PT ;  /* 0x000000011a00780c */ /* 0x000fe20003f06270 */
[----:B------:R-:W-:Y:S01]  /*2880*/  IMAD R30, R32, UR6, RZ ;  /* 0x00000006201e7c24 */ /* 0x000fe2000f8e02ff */
[----:B------:R-:W-:Y:S01]  /*2890*/  ULDC.64 UR10, c[0x0][0x5a8] ;  /* 0x00016a00000a7ab9 */ /* 0x000fe20000000a00 */
[----:B------:R-:W-:Y:S01]  /*28a0*/  IMAD.WIDE.U32 R16, R69, UR6, R12 ;  /* 0x0000000645107c25 */ /* 0x000fe2000f8e000c */
[----:B------:R-:W-:Y:S01]  /*28b0*/  ISETP.LT.OR P3, PT, R25, 0x1, !P0 ;  /* 0x000000011900780c */ /* 0x000fe20004761670 */
[----:B------:R-:W-:Y:S02]  /*28c0*/  BSSY B1, `(.L_x_34) ;  /* 0x000000c000017945 */ /* 0x000fe40003800000 */
[----:B------:R-:W-:Y:S01]  /*28d0*/  IMAD R69, R69, UR7, R30 ;  /* 0x0000000745457c24 */ /* 0x000fe2000f8e021e */
[----:B------:R-:W-:Y:S02]  /*28e0*/  ULDC.64 UR6, c[0x0][0x5b0] ;  /* 0x00016c0000067ab9 */ /* 0x000fe40000000a00 */
[----:B------:R-:W-:-:S02]  /*28f0*/  IMAD R27, R29, UR6, RZ ;  /* 0x000000061d1b7c24 */ /* 0x000fc4000f8e02ff */
[----:B------:R-:W-:Y:S02]  /*2900*/  IMAD.IADD R17, R17, 0x1, R69 ;  /* 0x0000000111117824 */ /* 0x000fe400078e0245 */
[C---:B------:R-:W-:Y:S02]  /*2910*/  IMAD R27, R33.reuse, UR7, R27 ;  /* 0x00000007211b7c24 */ /* 0x040fe4000f8e021b */
[----:B------:R-:W-:-:S03]  /*2920*/  IMAD.WIDE.U32 R12, R33, UR6, R16 ;  /* 0x00000006210c7c25 */ /* 0x000fc6000f8e0010 */
[----:B------:R-:W-:-:S04]  /*2930*/  IADD3 R12, P1, R12, UR10, RZ ;  /* 0x0000000a0c0c7c10 */ /* 0x000fc8000ff3e0ff */
[--C-:B------:R-:W-:Y:S02]  /*2940*/  IADD3.X R13, R13, UR11, R27.reuse, P1, !PT ;  /* 0x0000000b0d0d7c10 */ /* 0x100fe40008ffe41b */
[----:B------:R-:W-:Y:S01]  /*2950*/  PRMT R27, RZ, 0x7610, R27 ;  /* 0x00007610ff1b7816 */ /* 0x000fe2000000001b */
[----:B------:R-:W-:Y:S06]  /*2960*/  @P3 BRA `(.L_x_35) ;  /* 0x0000000000043947 */ /* 0x000fec0003800000 */
[----:B------:R0:W5:Y:S02]  /*2970*/  LDG.E.U8 R27, desc[UR16][R12.64] ;  /* 0x000000100c1b7981 */ /* 0x000164000c1e1100 */
.L_x_35:
[----:B------:R-:W-:Y:S05]  /*2980*/  BSYNC B1 ;  /* 0x0000000000017941 */ /* 0x000fea0003800000 */
.L_x_34:
[----:B-----5:R-:W-:Y:S01]  /*2990*/  LOP3.LUT R27, R27, 0xff, RZ, 0xc0, !PT ;  /* 0x000000ff1b1b7812 */ /* 0x020fe200078ec0ff */
[----:B------:R-:W-:Y:S01]  /*29a0*/  BSSY B1, `(.L_x_36) ;  /* 0x000000c000017945 */ /* 0x000fe20003800000 */
[----:B------:R-:W-:Y:S02]  /*29b0*/  ISETP.GE.AND P1, PT, R26, 0x2, PT ;  /* 0x000000021a00780c */ /* 0x000fe40003f26270 */
[----:B------:R-:W-:Y:S02]  /*29c0*/  F2FP.F16.E4M3.UNPACK_B R27, R27 ;  /* 0x0000001bff1b723e */ /* 0x000fe400020006ff */
[----:B------:R-:W-:-:S03]  /*29d0*/  ISETP.LT.OR P2, PT, R25, 0x1, !P1 ;  /* 0x000000011900780c */ /* 0x000fc60004f41670 */
[----:B------:R-:W-:-:S05]  /*29e0*/  HADD2.F32 R27, -RZ, R27.H0_H0 ;  /* 0x2000001bff1b7230 */ /* 0x000fca0000004100 */
[----:B------:R-:W-:Y:S01]  /*29f0*/  FMUL R30, R27, R10 ;  /* 0x0000000a1b1e7220 */ /* 0x000fe20000400000 */
[----:B------:R-:W-:-:S03]  /*2a00*/  PRMT R27, RZ, 0x7610, R27 ;  /* 0x00007610ff1b7816 */ /* 0x000fc6000000001b */
[----:B--2---:R-:W-:-:S05]  /*2a10*/  FFMA R30, R79, R3, R30 ;  /* 0x000000034f1e7223 */ /* 0x004fca000000001e */
[----:B------:R-:W-:-:S05]  /*2a20*/  F2FP.SATFINITE.E4M3.F32.PACK_AB_MERGE_C R31, RZ, R30, RZ ;  /* 0x0000001eff1f723e */ /* 0x000fca00048070ff */
[----:B------:R1:W-:Y:S01]  /*2a30*/  @!P3 STG.E.U8 desc[UR16][R8.64], R31 ;  /* 0x0000001f0800b986 */ /* 0x0003e2000c101110 */
[----:B------:R-:W-:Y:S05]  /*2a40*/  @P2 BRA `(.L_x_37) ;  /* 0x0000000000042947 */ /* 0x000fea0003800000 */
[----:B------:R2:W5:Y:S02]  /*2a50*/  LDG.E.U8 R27, desc[UR16][R12.64+0x1] ;  /* 0x000001100c1b7981 */ /* 0x000564000c1e1100 */
.L_x_37:
[----:B------:R-:W-:Y:S05]  /*2a60*/  BSYNC B1 ;  /* 0x0000000000017941 */ /* 0x000fea0003800000 */
.L_x_36:
[----:B-----5:R-:W-:Y:S01]  /*2a70*/  LOP3.LUT R27, R27, 0xff, RZ, 0xc0, !PT ;  /* 0x000000ff1b1b7812 */ /* 0x020fe200078ec0ff */
[----:B------:R-:W-:Y:S01]  /*2a80*/  BSSY B1, `(.L_x_38) ;  /* 0x0000012000017945 */ /* 0x000fe20003800000 */
[----:B-1----:R-:W-:Y:S02]  /*2a90*/  IADD3 R31, P3, R33, 0x8, RZ ;  /* 0x00000008211f7810 */ /* 0x002fe40007f7e0ff */
[----:B------:R-:W-:Y:S02]  /*2aa0*/  F2FP.F16.E4M3.UNPACK_B R27, R27 ;  /* 0x0000001bff1b723e */ /* 0x000fe400020006ff */
[----:B------:R-:W-:Y:S01]  /*2ab0*/  ISETP.LT.OR P0, PT, R25, 0x9, !P0 ;  /* 0x000000091900780c */ /* 0x000fe20004701670 */
[----:B------:R-:W-:Y:S02]  /*2ac0*/  IMAD.X R28, RZ, RZ, R29, P3 ;  /* 0x000000ffff1c7224 */ /* 0x000fe400018e061d */
[----:B------:R-:W-:Y:S02]  /*2ad0*/  HADD2.F32 R27, -RZ, R27.H0_H0 ;  /* 0x2000001bff1b7230 */ /* 0x000fe40000004100 */
[----:B------:R-:W-:-:S02]  /*2ae0*/  IMAD R28, R28, UR6, RZ ;  /* 0x000000061c1c7c24 */ /* 0x000fc4000f8e02ff */
[----:B------:R-:W-:-:S04]  /*2af0*/  IMAD.WIDE.U32 R16, R31, UR6, R16 ;  /* 0x000000061f107c25 */ /* 0x000fc8000f8e0010 */
[----:B------:R-:W-:Y:S01]  /*2b00*/  FMUL R27, R27, R10 ;  /* 0x0000000a1b1b7220 */ /* 0x000fe20000400000 */
[----:B------:R-:W-:-:S03]  /*2b10*/  IMAD R31, R31, UR7, R28 ;  /* 0x000000071f1f7c24 */ /* 0x000fc6000f8e021c */
[----:B------:R-:W-:Y:S01]  /*2b20*/  FFMA R27, R78, R3, R27 ;  /* 0x000000034e1b7223 */ /* 0x000fe2000000001b */
[----:B------:R-:W-:-:S04]  /*2b30*/  IADD3 R16, P3, R16, UR10, RZ ;  /* 0x0000000a10107c10 */ /* 0x000fc8000ff7e0ff */
[----:B------:R-:W-:Y:S02]  /*2b40*/  F2FP.SATFINITE.E4M3.F32.PACK_AB_MERGE_C R29, RZ, R27, RZ ;  /* 0x0000001bff1d723e */ /* 0x000fe400048070ff */
[----:B------:R-:W-:Y:S02]  /*2b50*/  IADD3.X R17, R17, UR11, R31, P3, !PT ;  /* 0x0000000b11117c10 */ /* 0x000fe40009ffe41f */
[----:B------:R-:W-:Y:S01]  /*2b60*/  PRMT R27, RZ, 0x7610, R27 ;  /* 0x00007610ff1b7816 */ /* 0x000fe2000000001b */
[----:B------:R1:W-:Y:S01]  /*2b70*/  @!P2 STG.E.U8 desc[UR16][R8.64+0x1], R29 ;  /* 0x0000011d0800a986 */ /* 0x0003e2000c101110 */
[----:B------:R-:W-:Y:S05]  /*2b80*/  @P0 BRA `(.L_x_39) ;  /* 0x0000000000040947 */ /* 0x000fea0003800000 */
[----:B------:R3:W5:Y:S02]  /*2b90*/  LDG.E.U8 R27, desc[UR16][R16.64] ;  /* 0x00000010101b7981 */ /* 0x000764000c1e1100 */
.L_x_39:
[----:B------:R-:W-:Y:S05]  /*2ba0*/  BSYNC B1 ;  /* 0x0000000000017941 */ /* 0x000fea0003800000 */
.L_x_38:
[----:B-----5:R-:W-:Y:S01]  /*2bb0*/  LOP3.LUT R27, R27, 0xff, RZ, 0xc0, !PT ;  /* 0x000000ff1b1b7812 */ /* 0x020fe200078ec0ff */
[----:B------:R-:W-:Y:S01]  /*2bc0*/  BSSY B1, `(.L_x_40) ;  /* 0x000000b000017945 */ /* 0x000fe20003800000 */
[----:B------:R-:W-:Y:S02]  /*2bd0*/  ISETP.LT.OR P1, PT, R25, 0x9, !P1 ;  /* 0x000000091900780c */ /* 0x000fe40004f21670 */
[----:B------:R-:W-:-:S05]  /*2be0*/  F2FP.F16.E4M3.UNPACK_B R27, R27 ;  /* 0x0000001bff1b723e */ /* 0x000fca00020006ff */
[----:B------:R-:W-:-:S05]  /*2bf0*/  HADD2.F32 R27, -RZ, R27.H0_H0 ;  /* 0x2000001bff1b7230 */ /* 0x000fca0000004100 */
[----:B------:R-:W-:Y:S01]  /*2c00*/  FMUL R28, R27, R10 ;  /* 0x0000000a1b1c7220 */ /* 0x000fe20000400000 */
[----:B------:R-:W-:-:S03]  /*2c10*/  PRMT R27, RZ, 0x7610, R27 ;  /* 0x00007610ff1b7816 */ /* 0x000fc6000000001b */
[----:B------:R-:W-:-:S05]  /*2c20*/  FFMA R28, R77, R3, R28 ;  /* 0x000000034d1c7223 */ /* 0x000fca000000001c */
[----:B-1----:R-:W-:-:S05]  /*2c30*/  F2FP.SATFINITE.E4M3.F32.PACK_AB_MERGE_C R29, RZ, R28, RZ ;  /* 0x0000001cff1d723e */ /* 0x002fca00048070ff */
[----:B------:R1:W-:Y:S01]  /*2c40*/  @!P0 STG.E.U8 desc[UR16][R6.64], R29 ;  /* 0x0000001d06008986 */ /* 0x0003e2000c101110 */
[----:B------:R-:W-:Y:S05]  /*2c50*/  @P1 BRA `(.L_x_41) ;  /* 0x0000000000041947 */ /* 0x000fea0003800000 */
[----:B------:R4:W5:Y:S02]  /*2c60*/  LDG.E.U8 R27, desc[UR16][R16.64+0x1] ;  /* 0x00000110101b7981 */ /* 0x000964000c1e1100 */
.L_x_41:
[----:B------:R-:W-:Y:S05]  /*2c70*/  BSYNC B1 ;  /* 0x0000000000017941 */ /* 0x000fea0003800000 */
.L_x_40:
[----:B-----5:R-:W-:Y:S01]  /*2c80*/  LOP3.LUT R27, R27, 0xff, RZ, 0xc0, !PT ;  /* 0x000000ff1b1b7812 */ /* 0x020fe200078ec0ff */
[----:B------:R-:W-:Y:S01]  /*2c90*/  BSSY B1, `(.L_x_42) ;  /* 0x000000c000017945 */ /* 0x000fe20003800000 */
[----:B------:R-:W-:Y:S02]  /*2ca0*/  ISETP.GE.AND P0, PT, R26, 0x9, PT ;  /* 0x000000091a00780c */ /* 0x000fe40003f06270 */
[----:B------:R-:W-:Y:S02]  /*2cb0*/  F2FP.F16.E4M3.UNPACK_B R27, R27 ;  /* 0x0000001bff1b723e */ /* 0x000fe400020006ff */
[----:B------:R-:W-:-:S03]  /*2cc0*/  ISETP.LT.OR P2, PT, R25, 0x1, !P0 ;  /* 0x000000011900780c */ /* 0x000fc60004741670 */
[----:B------:R-:W-:-:S05]  /*2cd0*/  HADD2.F32 R27, -RZ, R27.H0_H0 ;  /* 0x2000001bff1b7230 */ /* 0x000fca0000004100 */
[----:B------:R-:W-:-:S04]  /*2ce0*/  FMUL R27, R27, R10 ;  /* 0x0000000a1b1b7220 */ /* 0x000fc80000400000 */
[----:B------:R-:W-:-:S05]  /*2cf0*/  FFMA R27, R76, R3, R27 ;  /* 0x000000034c1b7223 */ /* 0x000fca000000001b */
[----:B-1----:R-:W-:Y:S02]  /*2d00*/  F2FP.SATFINITE.E4M3.F32.PACK_AB_MERGE_C R29, RZ, R27, RZ ;  /* 0x0000001bff1d723e */ /* 0x002fe400048070ff */
[----:B------:R-:W-:-:S03]  /*2d10*/  PRMT R27, RZ, 0x7610, R27 ;  /* 0x00007610ff1b7816 */ /* 0x000fc6000000001b */
[----:B------:R1:W-:Y:S01]  /*2d20*/  @!P1 STG.E.U8 desc[UR16][R6.64+0x1], R29 ;  /* 0x0000011d06009986 */ /* 0x0003e2000c101110 */
[----:B------:R-:W-:Y:S05]  /*2d30*/  @P2 BRA `(.L_x_43) ;  /* 0x0000000000042947 */ /* 0x000fea0003800000 */
[----:B------:R0:W5:Y:S02]  /*2d40*/  LDG.E.U8 R27, desc[UR16][R12.64+0x8] ;  /* 0x000008100c1b7981 */ /* 0x000164000c1e1100 */
.L_x_43:
[----:B------:R-:W-:Y:S05]  /*2d50*/  BSYNC B1 ;  /* 0x0000000000017941 */ /* 0x000fea0003800000 */
.L_x_42:
        /* <DEDUP_REMOVED lines=13> */
.L_x_45:
[----:B------:R-:W-:Y:S05]  /*2e30*/  BSYNC B1 ;  /* 0x0000000000017941 */ /* 0x000fea0003800000 */
.L_x_44:
[----:B-----5:R-:W-:Y:S01]  /*2e40*/  LOP3.LUT R27, R27, 0xff, RZ, 0xc0, !PT ;  /* 0x000000ff1b1b7812 */ /* 0x020fe200078ec0ff */
[----:B------:R-:W-:Y:S01]  /*2e50*/  BSSY B1, `(.L_x_46) ;  /* 0x000000b000017945 */ /* 0x000fe20003800000 */
[----:B------:R-:W-:Y:S02]  /*2e60*/  ISETP.LT.OR P0, PT, R25, 0x9, !P0 ;  /* 0x000000091900780c */ /* 0x000fe40004701670 */
[----:B------:R-:W-:-:S05]  /*2e70*/  F2FP.F16.E4M3.UNPACK_B R27, R27 ;  /* 0x0000001bff1b723e */ /* 0x000fca00020006ff */
        /* <DEDUP_REMOVED lines=8> */
.L_x_47:
[----:B------:R-:W-:Y:S05]  /*2f00*/  BSYNC B1 ;  /* 0x0000000000017941 */ /* 0x000fea0003800000 */
.L_x_46:
        /* <DEDUP_REMOVED lines=12> */
.L_x_49:
[----:B------:R-:W-:Y:S05]  /*2fd0*/  BSYNC B1 ;  /* 0x0000000000017941 */ /* 0x000fea0003800000 */
.L_x_48:
        /* <DEDUP_REMOVED lines=13> */
.L_x_51:
[----:B------:R-:W-:Y:S05]  /*30b0*/  BSYNC B1 ;  /* 0x0000000000017941 */ /* 0x000fea0003800000 */
.L_x_50:
        /* <DEDUP_REMOVED lines=13> */
.L_x_53:
[----:B------:R-:W-:Y:S05]  /*3190*/  BSYNC B1 ;  /* 0x0000000000017941 */ /* 0x000fea0003800000 */
.L_x_52:
        /* <DEDUP_REMOVED lines=12> */
.L_x_55:
[----:B------:R-:W-:Y:S05]  /*3260*/  BSYNC B1 ;  /* 0x0000000000017941 */ /* 0x000fea0003800000 */
.L_x_54:
        /* <DEDUP_REMOVED lines=12> */
.L_x_57:
[----:B------:R-:W-:Y:S05]  /*3330*/  BSYNC B1 ;  /* 0x0000000000017941 */ /* 0x000fea0003800000 */
.L_x_56:
        /* <DEDUP_REMOVED lines=13> */
.L_x_59:
[----:B------:R-:W-:Y:S05]  /*3410*/  BSYNC B1 ;  /* 0x0000000000017941 */ /* 0x000fea0003800000 */
.L_x_58:
        /* <DEDUP_REMOVED lines=13> */
.L_x_61:
[----:B------:R-:W-:Y:S05]  /*34f0*/  BSYNC B1 ;  /* 0x0000000000017941 */ /* 0x000fea0003800000 */
.L_x_60:
        /* <DEDUP_REMOVED lines=12> */
.L_x_63:
[----:B------:R-:W-:Y:S05]  /*35c0*/  BSYNC B1 ;  /* 0x0000000000017941 */ /* 0x000fea0003800000 */
.L_x_62:
        /* <DEDUP_REMOVED lines=12> */
.L_x_65:
[----:B------:R-:W-:Y:S05]  /*3690*/  BSYNC B1 ;  /* 0x0000000000017941 */ /* 0x000fea0003800000 */
.L_x_64:
        /* <DEDUP_REMOVED lines=13> */
.L_x_67:
[----:B------:R-:W-:Y:S05]  /*3770*/  BSYNC B1 ;  /* 0x0000000000017941 */ /* 0x000fea0003800000 */
.L_x_66:
        /* <DEDUP_REMOVED lines=13> */
.L_x_69:
[----:B------:R-:W-:Y:S05]  /*3850*/  BSYNC B1 ;  /* 0x0000000000017941 */ /* 0x000fea0003800000 */
.L_x_68:
        /* <DEDUP_REMOVED lines=12> */
.L_x_71:
[----:B------:R-:W-:Y:S05]  /*3920*/  BSYNC B1 ;  /* 0x0000000000017941 */ /* 0x000fea0003800000 */
.L_x_70:
        /* <DEDUP_REMOVED lines=12> */
.L_x_73:
[----:B------:R-:W-:Y:S05]  /*39f0*/  BSYNC B1 ;  /* 0x0000000000017941 */ /* 0x000fea0003800000 */
.L_x_72:
        /* <DEDUP_REMOVED lines=13> */
.L_x_75:
[----:B------:R-:W-:Y:S05]  /*3ad0*/  BSYNC B1 ;  /* 0x0000000000017941 */ /* 0x000fea0003800000 */
.L_x_74:
        /* <DEDUP_REMOVED lines=13> */
.L_x_77:
[----:B------:R-:W-:Y:S05]  /*3bb0*/  BSYNC B1 ;  /* 0x0000000000017941 */ /* 0x000fea0003800000 */
.L_x_76:
        /* <DEDUP_REMOVED lines=12> */
.L_x_79:
[----:B------:R-:W-:Y:S05]  /*3c80*/  BSYNC B1 ;  /* 0x0000000000017941 */ /* 0x000fea0003800000 */
.L_x_78:
[----:B-----5:R-:W-:Y:S01]  /*3c90*/  LOP3.LUT R27, R27, 0xff, RZ, 0xc0, !PT ;  /* 0x000000ff1b1b7812 */ /* 0x020fe200078ec0ff */
[----:B------:R-:W-:Y:S01]  /*3ca0*/  BSSY B1, `(.L_x_80) ;  /* 0x000000b000017945 */ /* 0x000fe20003800000 */
[----:B------:R-:W-:Y:S02]  /*3cb0*/  ISETP.LT.OR P1, PT, R25, 0x9, !P1 ;  /* 0x000000091900780c */ /* 0x000fe40004f21670 */
[----:B------:R-:W-:-:S05]  /*3cc0*/  F2FP.F16.E4M3.UNPACK_B R27, R27 ;  /* 0x0000001bff1b723e */ /* 0x000fca00020006ff */
[----:B------:R-:W-:-:S05]  /*3cd0*/  HADD2.F32 R27, -RZ, R27.H0_H0 ;  /* 0x2000001bff1b7230 */ /* 0x000fca0000004100 */
[----:B------:R-:W-:-:S04]  /*3ce0*/  FMUL R28, R27, R10 ;  /* 0x0000000a1b1c7220 */ /* 0x000fc80000400000 */
[----:B------:R-:W-:Y:S01]  /*3cf0*/  FFMA R28, R23, R3, R28 ;  /* 0x00000003171c7223 */ /* 0x000fe2000000001c */
[----:B------:R-:W-:-:S04]  /*3d00*/  PRMT R23, RZ, 0x7610, R23 ;  /* 0x00007610ff177816 */ /* 0x000fc80000000017 */
[----:B------:R-:W-:-:S05]  /*3d10*/  F2FP.SATFINITE.E4M3.F32.PACK_AB_MERGE_C R27, RZ, R28, RZ ;  /* 0x0000001cff1b723e */ /* 0x000fca00048070ff */
[----:B------:R0:W-:Y:S01]  /*3d20*/  @!P0 STG.E.U8 desc[UR16][R6.64+0x28], R27 ;  /* 0x0000281b06008986 */ /* 0x0001e2000c101110 */
[----:B------:R-:W-:Y:S05]  /*3d30*/  @P1 BRA `(.L_x_81) ;  /* 0x0000000000041947 */ /* 0x000fea0003800000 */
[----:B------:R0:W5:Y:S02]  /*3d40*/  LDG.E.U8 R23, desc[UR16][R16.64+0x29] ;  /* 0x0000291010177981 */ /* 0x000164000c1e1100 */
.L_x_81:
[----:B------:R-:W-:Y:S05]  /*3d50*/  BSYNC B1 ;  /* 0x0000000000017941 */ /* 0x000fea0003800000 */
.L_x_80:
        /* <DEDUP_REMOVED lines=8> */
[----:B0-----:R-:W-:Y:S02]  /*3de0*/  F2FP.SATFINITE.E4M3.F32.PACK_AB_MERGE_C R27, RZ, R23, RZ ;  /* 0x00000017ff1b723e */ /* 0x001fe400048070ff */
[----:B------:R-:W-:-:S03]  /*3df0*/  PRMT R23, RZ, 0x7610, R23 ;  /* 0x00007610ff177816 */ /* 0x000fc60000000017 */
[----:B------:R0:W-:Y:S01]  /*3e00*/  @!P1 STG.E.U8 desc[UR16][R6.64+0x29], R27 ;  /* 0x0000291b06009986 */ /* 0x0001e2000c101110 */
[----:B------:R-:W-:Y:S05]  /*3e10*/  @P2 BRA `(.L_x_83) ;  /* 0x0000000000042947 */ /* 0x000fea0003800000 */
[----:B------:R0:W5:Y:S02]  /*3e20*/  LDG.E.U8 R23, desc[UR16][R12.64+0x30] ;  /* 0x000030100c177981 */ /* 0x000164000c1e1100 */
.L_x_83:
[----:B------:R-:W-:Y:S05]  /*3e30*/  BSYNC B1 ;  /* 0x0000000000017941 */ /* 0x000fea0003800000 */
.L_x_82:
[----:B-----5:R-:W-:Y:S01]  /*3e40*/  LOP3.LUT R23, R23, 0xff, RZ, 0xc0, !PT ;  /* 0x000000ff17177812 */ /* 0x020fe200078ec0ff */
[----:B------:R-:W-:Y:S01]  /*3e50*/  BSSY B1, `(.L_x_84) ;  /* 0x000000c000017945 */ /* 0x000fe20003800000 */
[----:B------:R-:W-:Y:S02]  /*3e60*/  ISETP.GE.AND P1, PT, R26, 0x32, PT ;  /* 0x000000321a00780c */ /* 0x000fe40003f26270 */
[----:B------:R-:W-:Y:S02]  /*3e70*/  F2FP.F16.E4M3.UNPACK_B R23, R23 ;  /* 0x00000017ff17723e */ /* 0x000fe400020006ff */
[----:B------:R-:W-:-:S03]  /*3e80*/  ISETP.LT.OR P3, PT, R25, 0x1, !P1 ;  /* 0x000000011900780c */ /* 0x000fc60004f61670 */
        /* <DEDUP_REMOVED lines=8> */
.L_x_85:
[----:B------:R-:W-:Y:S05]  /*3f10*/  BSYNC B1 ;  /* 0x0000000000017941 */ /* 0x000fea0003800000 */
.L_x_84:
[----:B-----5:R-:W-:Y:S01]  /*3f20*/  LOP3.LUT R21, R21, 0xff, RZ, 0xc0, !PT ;  /* 0x000000ff15157812 */ /* 0x020fe200078ec0ff */
[----:B------:R-:W-:Y:S01]  /*3f30*/  BSSY B1, `(.L_x_86) ;  /* 0x000000b000017945 */ /* 0x000fe20003800000 */
[----:B------:R-:W-:Y:S02]  /*3f40*/  ISETP.LT.OR P0, PT, R25, 0x9, !P0 ;  /* 0x000000091900780c */ /* 0x000fe40004701670 */
[----:B------:R-:W-:-:S05]  /*3f50*/  F2FP.F16.E4M3.UNPACK_B R21, R21 ;  /* 0x00000015ff15723e */ /* 0x000fca00020006ff */
        /* <DEDUP_REMOVED lines=8> */
.L_x_87:
[----:B------:R-:W-:Y:S05]  /*3fe0*/  BSYNC B1 ;  /* 0x0000000000017941 */ /* 0x000fea0003800000 */
.L_x_86:
        /* <DEDUP_REMOVED lines=12> */
.L_x_89:
[----:B------:R-:W-:Y:S05]  /*40b0*/  BSYNC B1 ;  /* 0x0000000000017941 */ /* 0x000fea0003800000 */
.L_x_88:
        /* <DEDUP_REMOVED lines=13> */
.L_x_91:
[----:B------:R-:W-:Y:S05]  /*4190*/  BSYNC B1 ;  /* 0x0000000000017941 */ /* 0x000fea0003800000 */
.L_x_90:
        /* <DEDUP_REMOVED lines=13> */
.L_x_93:
[----:B------:R-:W-:Y:S05]  /*4270*/  BSYNC B1 ;  /* 0x0000000000017941 */ /* 0x000fea0003800000 */
.L_x_92:
[----:B-----5:R-:W-:Y:S01]  /*4280*/  LOP3.LUT R15, R15, 0xff, RZ, 0xc0, !PT ;  /* 0x000000ff0f0f7812 */ /* 0x020fe200078ec0ff */
[----:B------:R-:W-:Y:S01]  /*4290*/  BSSY B1, `(.L_x_94) ;  /* 0x000000b000017945 */ /* 0x000fe20003800000 */
[----:B------:R-:W-:Y:S02]  /*42a0*/  ISETP.LT.OR P0, PT, R25, 0x9, !P0 ;  /* 0x000000091900780c */ /* 0x000fe40004701670 */
[----:B------:R-:W-:Y:S02]  /*42b0*/  F2FP.F16.E4M3.UNPACK_B R15, R15 ;  /* 0x0000000fff0f723e */ /* 0x000fe400020006ff */
[----:B0-2---:R-:W-:-:S03]  /*42c0*/  PRMT R12, RZ, 0x7610, R12 ;  /* 0x00007610ff0c7816 */ /* 0x005fc6000000000c */
[----:B------:R-:W-:-:S05]  /*42d0*/  HADD2.F32 R15, -RZ, R15.H0_H0 ;  /* 0x2000000fff0f7230 */ /* 0x000fca0000004100 */
[----:B------:R-:W-:-:S04]  /*42e0*/  FMUL R15, R15, R10 ;  /* 0x0000000a0f0f7220 */ /* 0x000fc80000400000 */
[----:B------:R-:W-:-:S05]  /*42f0*/  FFMA R15, R18, R3, R15 ;  /* 0x00000003120f7223 */ /* 0x000fca000000000f */
[----:B------:R-:W-:-:S05]  /*4300*/  F2FP.SATFINITE.E4M3.F32.PACK_AB_MERGE_C R15, RZ, R15, RZ ;  /* 0x0000000fff0f723e */ /* 0x000fca00048070ff */
[----:B------:R0:W-:Y:S01]  /*4310*/  @!P3 STG.E.U8 desc[UR16][R8.64+0x39], R15 ;  /* 0x0000390f0800b986 */ /* 0x0001e2000c101110 */
[----:B------:R-:W-:Y:S05]  /*4320*/  @P0 BRA `(.L_x_95) ;  /* 0x0000000000040947 */ /* 0x000fea0003800000 */
[----:B------:R2:W5:Y:S02]  /*4330*/  LDG.E.U8 R12, desc[UR16][R16.64+0x38] ;  /* 0x00003810100c7981 */ /* 0x000564000c1e1100 */
.L_x_95:
[----:B------:R-:W-:Y:S05]  /*4340*/  BSYNC B1 ;  /* 0x0000000000017941 */ /* 0x000fea0003800000 */
.L_x_94:
[----:B-----5:R-:W-:Y:S01]  /*4350*/  LOP3.LUT R12, R12, 0xff, RZ, 0xc0, !PT ;  /* 0x000000ff0c0c7812 */ /* 0x020fe200078ec0ff */
[----:B------:R-:W-:Y:S01]  /*4360*/  BSSY B1, `(.L_x_96) ;  /* 0x000000b000017945 */ /* 0x000fe20003800000 */
[----:B------:R-:W-:Y:S02]  /*4370*/  ISETP.LT.OR P1, PT, R25, 0x9, !P1 ;  /* 0x000000091900780c */ /* 0x000fe40004f21670 */
[----:B------:R-:W-:-:S05]  /*4380*/  F2FP.F16.E4M3.UNPACK_B R12, R12 ;  /* 0x0000000cff0c723e */ /* 0x000fca00020006ff */
[----:B01----:R-:W-:-:S05]  /*4390*/  HADD2.F32 R9, -RZ, R12.H0_H0 ;  /* 0x2000000cff097230 */ /* 0x003fca0000004100 */
[----:B------:R-:W-:-:S04]  /*43a0*/  FMUL R8, R9, R10 ;  /* 0x0000000a09087220 */ /* 0x000fc80000400000 */
[----:B------:R-:W-:-:S05]  /*43b0*/  FFMA R8, R11, R3, R8 ;  /* 0x000000030b087223 */ /* 0x000fca0000000008 */
[----:B------:R-:W-:Y:S02]  /*43c0*/  F2FP.SATFINITE.E4M3.F32.PACK_AB_MERGE_C R9, RZ, R8, RZ ;  /* 0x00000008ff09723e */ /* 0x000fe400048070ff */
[----:B------:R-:W-:-:S03]  /*43d0*/  PRMT R8, RZ, 0x7610, R8 ;  /* 0x00007610ff087816 */ /* 0x000fc60000000008 */
[----:B------:R0:W-:Y:S01]  /*43e0*/  @!P0 STG.E.U8 desc[UR16][R6.64+0x38], R9 ;  /* 0x0000380906008986 */ /* 0x0001e2000c101110 */
[----:B------:R-:W-:Y:S05]  /*43f0*/  @P1 BRA `(.L_x_97) ;  /* 0x0000000000041947 */ /* 0x000fea0003800000 */
[----:B------:R1:W5:Y:S02]  /*4400*/  LDG.E.U8 R8, desc[UR16][R16.64+0x39] ;  /* 0x0000391010087981 */ /* 0x000364000c1e1100 */
.L_x_97:
[----:B------:R-:W-:Y:S05]  /*4410*/  BSYNC B1 ;  /* 0x0000000000017941 */ /* 0x000fea0003800000 */
.L_x_96:
[----:B------:R-:W-:Y:S05]  /*4420*/  @P1 BRA `(.L_x_98) ;  /* 0x0000000800601947 */ /* 0x000fea0003800000 */
[----:B-----5:R-:W-:-:S04]  /*4430*/  LOP3.LUT R8, R8, 0xff, RZ, 0xc0, !PT ;  /* 0x000000ff08087812 */ /* 0x020fc800078ec0ff */
[----:B------:R-:W-:-:S05]  /*4440*/  F2FP.F16.E4M3.UNPACK_B R8, R8 ;  /* 0x00000008ff08723e */ /* 0x000fca00020006ff */
[----:B0-----:R-:W-:-:S05]  /*4450*/  HADD2.F32 R9, -RZ, R8.H0_H0 ;  /* 0x20000008ff097230 */ /* 0x001fca0000004100 */
[----:B------:R-:W-:-:S04]  /*4460*/  FMUL R9, R9, R10 ;  /* 0x0000000a09097220 */ /* 0x000fc80000400000 */
[----:B------:R-:W-:-:S05]  /*4470*/  FFMA R9, R14, R3, R9 ;  /* 0x000000030e097223 */ /* 0x000fca0000000009 */
[----:B------:R-:W-:-:S05]  /*4480*/  F2FP.SATFINITE.E4M3.F32.PACK_AB_MERGE_C R9, RZ, R9, RZ ;  /* 0x00000009ff09723e */ /* 0x000fca00048070ff */
[----:B------:R0:W-:Y:S01]  /*4490*/  STG.E.U8 desc[UR16][R6.64+0x39], R9 ;  /* 0x0000390906007986 */ /* 0x0001e2000c101110 */
[----:B------:R-:W-:Y:S05]  /*44a0*/  BRA `(.L_x_98) ;  /* 0x0000000800407947 */ /* 0x000fea0003800000 */
.L_x_33:
[C---:B------:R-:W-:Y:S01]  /*44b0*/  ISETP.GE.AND P3, PT, R26.reuse, 0x1, PT ;  /* 0x000000011a00780c */ /* 0x040fe20003f66270 */
[-C--:B--2---:R-:W-:Y:S01]  /*44c0*/  FMUL R79, R79, R3.reuse ;  /* 0x000000034f4f7220 */ /* 0x084fe20000400000 */
[----:B------:R-:W-:Y:S01]  /*44d0*/  ISETP.GE.AND P0, PT, R26, 0x2, PT ;  /* 0x000000021a00780c */ /* 0x000fe20003f06270 */
[-C--:B------:R-:W-:Y:S01]  /*44e0*/  FMUL R78, R78, R3.reuse ;  /* 0x000000034e4e7220 */ /* 0x080fe20000400000 */
[----:B------:R-:W-:Y:S01]  /*44f0*/  ISETP.LT.OR P1, PT, R25, 0x1, !P3 ;  /* 0x000000011900780c */ /* 0x000fe20005f21670 */
[-C--:B------:R-:W-:Y:S01]  /*4500*/  FMUL R77, R77, R3.reuse ;  /* 0x000000034d4d7220 */ /* 0x080fe20000400000 */
[C---:B------:R-:W-:Y:S01]  /*4510*/  ISETP.LT.OR P2, PT, R25.reuse, 0x1, !P0 ;  /* 0x000000011900780c */ /* 0x040fe20004741670 */
[-C--:B------:R-:W-:Y:S01]  /*4520*/  FMUL R76, R76, R3.reuse ;  /* 0x000000034c4c7220 */ /* 0x080fe20000400000 */
[----:B------:R-:W-:Y:S01]  /*4530*/  ISETP.LT.OR P3, PT, R25, 0x9, !P3 ;  /* 0x000000091900780c */ /* 0x000fe20005f61670 */
[----:B------:R-:W-:Y:S01]  /*4540*/  FMUL R75, R75, R3 ;  /* 0x000000034b4b7220 */ /* 0x000fe20000400000 */
[----:B------:R-:W-:Y:S01]  /*4550*/  F2FP.SATFINITE.E4M3.F32.PACK_AB_MERGE_C R79, RZ, R79, RZ ;  /* 0x0000004fff4f723e */ /* 0x000fe200048070ff */
[-C--:B------:R-:W-:Y:S01]  /*4560*/  FMUL R74, R74, R3.reuse ;  /* 0x000000034a4a7220 */ /* 0x080fe20000400000 */
[----:B------:R-:W-:Y:S01]  /*4570*/  F2FP.SATFINITE.E4M3.F32.PACK_AB_MERGE_C R13, RZ, R78, RZ ;  /* 0x0000004eff0d723e */ /* 0x000fe200048070ff */
[----:B------:R-:W-:Y:S01]  /*4580*/  FMUL R73, R73, R3 ;  /* 0x0000000349497220 */ /* 0x000fe20000400000 */
[----:B------:R-:W-:Y:S01]  /*4590*/  F2FP.SATFINITE.E4M3.F32.PACK_AB_MERGE_C R77, RZ, R77, RZ ;  /* 0x0000004dff4d723e */ /* 0x000fe200048070ff */
[-C--:B------:R-:W-:Y:S01]  /*45a0*/  FMUL R72, R72, R3.reuse ;  /* 0x0000000348487220 */ /* 0x080fe20000400000 */
[----:B------:R-:W-:Y:S01]  /*45b0*/  ISETP.LT.OR P0, PT, R25, 0x9, !P0 ;  /* 0x000000091900780c */ /* 0x000fe20004701670 */
[----:B------:R-:W-:Y:S01]  /*45c0*/  @!P1 STG.E.U8 desc[UR16][R8.64], R79 ;  /* 0x0000004f08009986 */ /* 0x000fe2000c101110 */
[C---:B------:R-:W-:Y:S01]  /*45d0*/  ISETP.GE.AND P1, PT, R26.reuse, 0x9, PT ;  /* 0x000000091a00780c */ /* 0x040fe20003f26270 */
[----:B------:R-:W-:Y:S01]  /*45e0*/  FMUL R71, R71, R3 ;  /* 0x0000000347477220 */ /* 0x000fe20000400000 */
[----:B------:R-:W-:Y:S01]  /*45f0*/  F2FP.SATFINITE.E4M3.F32.PACK_AB_MERGE_C R75, RZ, R75, RZ ;  /* 0x0000004bff4b723e */ /* 0x000fe200048070ff */
[----:B------:R0:W-:Y:S01]  /*4600*/  @!P2 STG.E.U8 desc[UR16][R8.64+0x1], R13 ;  /* 0x0000010d0800a986 */ /* 0x0001e2000c101110 */
[----:B------:R-:W-:Y:S01]  /*4610*/  ISETP.GE.AND P2, PT, R26, 0xa, PT ;  /* 0x0000000a1a00780c */ /* 0x000fe20003f46270 */
[-C--:B------:R-:W-:Y:S01]  /*4620*/  FMUL R70, R70, R3.reuse ;  /* 0x0000000346467220 */ /* 0x080fe20000400000 */
[----:B------:R-:W-:Y:S01]  /*4630*/  F2FP.SATFINITE.E4M3.F32.PACK_AB_MERGE_C R17, RZ, R74, RZ ;  /* 0x0000004aff11723e */ /* 0x000fe200048070ff */
[----:B------:R-:W-:Y:S01]  /*4640*/  @!P3 STG.E.U8 desc[UR16][R6.64], R77 ;  /* 0x0000004d0600b986 */ /* 0x000fe2000c101110 */
[C---:B------:R-:W-:Y:S01]  /*4650*/  ISETP.LT.OR P3, PT, R25.reuse, 0x1, !P1 ;  /* 0x000000011900780c */ /* 0x040fe20004f61670 */
[-C--:B------:R-:W-:Y:S01]  /*4660*/  FMUL R68, R68, R3.reuse ;  /* 0x0000000344447220 */ /* 0x080fe20000400000 */
[----:B------:R-:W-:Y:S01]  /*4670*/  ISETP.LT.OR P5, PT, R25, 0x1, !P2 ;  /* 0x000000011900780c */ /* 0x000fe200057a1670 */
[-C--:B------:R-:W-:Y:S01]  /*4680*/  FMUL R67, R67, R3.reuse ;  /* 0x0000000343437220 */ /* 0x080fe20000400000 */
[----:B------:R-:W-:Y:S01]  /*4690*/  ISETP.LT.OR P1, PT, R25, 0x9, !P1 ;  /* 0x000000091900780c */ /* 0x000fe20004f21670 */
[----:B------:R-:W-:Y:S01]  /*46a0*/  FMUL R65, R65, R3 ;  /* 0x0000000341417220 */ /* 0x000fe20000400000 */
[----:B------:R-:W-:Y:S01]  /*46b0*/  F2FP.SATFINITE.E4M3.F32.PACK_AB_MERGE_C R73, RZ, R73, RZ ;  /* 0x00000049ff49723e */ /* 0x000fe200048070ff */
[-C--:B------:R-:W-:Y:S01]  /*46c0*/  FMUL R66, R66, R3.reuse ;  /* 0x0000000342427220 */ /* 0x080fe20000400000 */
[----:B0-----:R-:W-:Y:S01]  /*46d0*/  F2FP.SATFINITE.E4M3.F32.PACK_AB_MERGE_C R13, RZ, R76, RZ ;  /* 0x0000004cff0d723e */ /* 0x001fe200048070ff */
[-C--:B------:R-:W-:Y:S01]  /*46e0*/  FMUL R64, R64, R3.reuse ;  /* 0x0000000340407220 */ /* 0x080fe20000400000 */
[----:B------:R-:W-:Y:S01]  /*46f0*/  ISETP.LT.OR P2, PT, R25, 0x9, !P2 ;  /* 0x000000091900780c */ /* 0x000fe20005741670 */
[-C--:B------:R-:W-:Y:S01]  /*4700*/  FMUL R63, R63, R3.reuse ;  /* 0x000000033f3f7220 */ /* 0x080fe20000400000 */
[----:B------:R-:W-:Y:S01]  /*4710*/  F2FP.SATFINITE.E4M3.F32.PACK_AB_MERGE_C R27, RZ, R72, RZ ;  /* 0x00000048ff1b723e */ /* 0x000fe200048070ff */
[----:B------:R0:W-:Y:S01]  /*4720*/  @!P0 STG.E.U8 desc[UR16][R6.64+0x1], R13 ;  /* 0x0000010d06008986 */ /* 0x0001e2000c101110 */
[C---:B------:R-:W-:Y:S01]  /*4730*/  ISETP.GE.AND P0, PT, R26.reuse, 0x11, PT ;  /* 0x000000111a00780c */ /* 0x040fe20003f06270 */
[----:B------:R-:W-:Y:S01]  /*4740*/  FMUL R61, R61, R3 ;  /* 0x000000033d3d7220 */ /* 0x000fe20000400000 */
[----:B------:R-:W-:Y:S01]  /*4750*/  F2FP.SATFINITE.E4M3.F32.PACK_AB_MERGE_C R71, RZ, R71, RZ ;  /* 0x00000047ff47723e */ /* 0x000fe200048070ff */
[----:B------:R-:W-:Y:S01]  /*4760*/  @!P3 STG.E.U8 desc[UR16][R8.64+0x8], R75 ;  /* 0x0000084b0800b986 */ /* 0x000fe2000c101110 */
[----:B------:R-:W-:Y:S01]  /*4770*/  ISETP.GE.AND P3, PT, R26, 0x12, PT ;  /* 0x000000121a00780c */ /* 0x000fe20003f66270 */
[----:B------:R-:W-:Y:S01]  /*4780*/  FMUL R62, R62, R3 ;  /* 0x000000033e3e7220 */ /* 0x000fe20000400000 */
[----:B------:R-:W-:Y:S01]  /*4790*/  F2FP.SATFINITE.E4M3.F32.PACK_AB_MERGE_C R67, RZ, R67, RZ ;  /* 0x00000043ff43723e */ /* 0x000fe200048070ff */
[----:B------:R1:W-:Y:S01]  /*47a0*/  @!P5 STG.E.U8 desc[UR16][R8.64+0x9], R17 ;  /* 0x000009110800d986 */ /* 0x0003e2000c101110 */
[----:B------:R-:W-:Y:S01]  /*47b0*/  ISETP.LT.OR P5, PT, R25, 0x1, !P3 ;  /* 0x000000011900780c */ /* 0x000fe20005fa1670 */
[-C--:B------:R-:W-:Y:S01]  /*47c0*/  FMUL R59, R59, R3.reuse ;  /* 0x000000033b3b7220 */ /* 0x080fe20000400000 */
[C---:B------:R-:W-:Y:S01]  /*47d0*/  ISETP.LT.OR P3, PT, R25.reuse, 0x9, !P3 ;  /* 0x000000091900780c */ /* 0x040fe20005f61670 */
[----:B------:R-:W-:Y:S01]  /*47e0*/  @!P1 STG.E.U8 desc[UR16][R6.64+0x8], R73 ;  /* 0x0000084906009986 */ /* 0x000fe2000c101110 */
[----:B------:R-:W-:Y:S01]  /*47f0*/  ISETP.LT.OR P1, PT, R25, 0x1, !P0 ;  /* 0x000000011900780c */ /* 0x000fe20004721670 */
[-C--:B------:R-:W-:Y:S01]  /*4800*/  FMUL R60, R60, R3.reuse ;  /* 0x000000033c3c7220 */ /* 0x080fe20000400000 */
[----:B0-----:R-:W-:Y:S01]  /*4810*/  F2FP.SATFINITE.E4M3.F32.PACK_AB_MERGE_C R13, RZ, R70, RZ ;  /* 0x00000046ff0d723e */ /* 0x001fe200048070ff */
[----:B------:R-:W-:Y:S01]  /*4820*/  @!P2 STG.E.U8 desc[UR16][R6.64+0x9], R27 ;  /* 0x0000091b0600a986 */ /* 0x000fe2000c101110 */
[----:B------:R-:W-:Y:S01]  /*4830*/  ISETP.GE.AND P2, PT, R26, 0x19, PT ;  /* 0x000000191a00780c */ /* 0x000fe20003f46270 */
[-C--:B------:R-:W-:Y:S01]  /*4840*/  FMUL R57, R57, R3.reuse ;  /* 0x0000000339397220 */ /* 0x080fe20000400000 */
[C---:B------:R-:W-:Y:S01]  /*4850*/  ISETP.LT.OR P0, PT, R25.reuse, 0x9, !P0 ;  /* 0x000000091900780c */ /* 0x040fe20004701670 */
[-C--:B------:R-:W-:Y:S01]  /*4860*/  FMUL R58, R58, R3.reuse ;  /* 0x000000033a3a7220 */ /* 0x080fe20000400000 */
[----:B------:R-:W-:Y:S01]  /*4870*/  ISETP.LT.OR P6, PT, R25, 0x1, !P2 ;  /* 0x000000011900780c */ /* 0x000fe200057c1670 */
[----:B------:R0:W-:Y:S01]  /*4880*/  @!P5 STG.E.U8 desc[UR16][R8.64+0x11], R13 ;  /* 0x0000110d0800d986 */ /* 0x0001e2000c101110 */
[----:B-1----:R-:W-:Y:S01]  /*4890*/  F2FP.SATFINITE.E4M3.F32.PACK_AB_MERGE_C R17, RZ, R68, RZ ;  /* 0x00000044ff11723e */ /* 0x002fe200048070ff */
[----:B------:R-:W-:Y:S01]  /*48a0*/  FMUL R56, R56, R3 ;  /* 0x0000000338387220 */ /* 0x000fe20000400000 */
[----:B------:R-:W-:Y:S01]  /*48b0*/  F2FP.SATFINITE.E4M3.F32.PACK_AB_MERGE_C R65, RZ, R65, RZ ;  /* 0x00000041ff41723e */ /* 0x000fe200048070ff */
[----:B------:R-:W-:Y:S01]  /*48c0*/  @!P1 STG.E.U8 desc[UR16][R8.64+0x10], R71 ;  /* 0x0000104708009986 */ /* 0x000fe2000c101110 */
[----:B------:R-:W-:Y:S01]  /*48d0*/  ISETP.GE.AND P1, PT, R26, 0x1a, PT ;  /* 0x0000001a1a00780c */ /* 0x000fe20003f26270 */
[-C--:B------:R-:W-:Y:S01]  /*48e0*/  FMUL R23, R23, R3.reuse ;  /* 0x0000000317177220 */ /* 0x080fe20000400000 */
[C---:B------:R-:W-:Y:S01]  /*48f0*/  ISETP.LT.OR P2, PT, R25.reuse, 0x9, !P2 ;  /* 0x000000091900780c */ /* 0x040fe20005741670 */
[----:B------:R1:W-:Y:S01]  /*4900*/  @!P3 STG.E.U8 desc[UR16][R6.64+0x11], R17 ;  /* 0x000011110600b986 */ /* 0x0003e2000c101110 */
[----:B------:R-:W-:Y:S01]  /*4910*/  ISETP.LT.OR P5, PT, R25, 0x1, !P1 ;  /* 0x000000011900780c */ /* 0x000fe20004fa1670 */
[-C--:B------:R-:W-:Y:S01]  /*4920*/  FMUL R21, R21, R3.reuse ;  /* 0x0000000315157220 */ /* 0x080fe20000400000 */
[----:B------:R-:W-:Y:S01]  /*4930*/  ISETP.LT.OR P3, PT, R25, 0x9, !P1 ;  /* 0x000000091900780c */ /* 0x000fe20004f61670 */
[----:B------:R-:W-:Y:S01]  /*4940*/  @!P0 STG.E.U8 desc[UR16][R6.64+0x10], R67 ;  /* 0x0000104306008986 */ /* 0x000fe2000c101110 */
[----:B0-----:R-:W-:Y:S01]  /*4950*/  F2FP.SATFINITE.E4M3.F32.PACK_AB_MERGE_C R13, RZ, R66, RZ ;  /* 0x00000042ff0d723e */ /* 0x001fe200048070ff */
[-C--:B------:R-:W-:Y:S01]  /*4960*/  FMUL R22, R22, R3.reuse ;  /* 0x0000000316167220 */ /* 0x080fe20000400000 */
[C---:B------:R-:W-:Y:S01]  /*4970*/  ISETP.GE.AND P0, PT, R26.reuse, 0x21, PT ;  /* 0x000000211a00780c */ /* 0x040fe20003f06270 */
[----:B------:R-:W-:Y:S01]  /*4980*/  @!P6 STG.E.U8 desc[UR16][R8.64+0x18], R65 ;  /* 0x000018410800e986 */ /* 0x000fe2000c101110 */
[----:B------:R-:W-:Y:S01]  /*4990*/  ISETP.GE.AND P1, PT, R26, 0x22, PT ;  /* 0x000000221a00780c */ /* 0x000fe20003f26270 */
[-C--:B------:R-:W-:Y:S01]  /*49a0*/  FMUL R19, R19, R3.reuse ;  /* 0x0000000313137220 */ /* 0x080fe20000400000 */
[C---:B------:R-:W-:Y:S01]  /*49b0*/  ISETP.LT.OR P6, PT, R25.reuse, 0x1, !P0 ;  /* 0x000000011900780c */ /* 0x040fe200047c1670 */
[-C--:B------:R-:W-:Y:S01]  /*49c0*/  FMUL R20, R20, R3.reuse ;  /* 0x0000000314147220 */ /* 0x080fe20000400000 */
[----:B-1----:R-:W-:Y:S01]  /*49d0*/  F2FP.SATFINITE.E4M3.F32.PACK_AB_MERGE_C R17, RZ, R64, RZ ;  /* 0x00000040ff11723e */ /* 0x002fe200048070ff */
[----:B------:R0:W-:Y:S01]  /*49e0*/  @!P5 STG.E.U8 desc[UR16][R8.64+0x19], R13 ;  /* 0x0000190d0800d986 */ /* 0x0001e2000c101110 */
[----:B------:R-:W-:Y:S01]  /*49f0*/  ISETP.LT.OR P5, PT, R25, 0x1, !P1 ;  /* 0x000000011900780c */ /* 0x000fe20004fa1670 */
[----:B------:R-:W-:Y:S01]  /*4a00*/  FMUL R15, R15, R3 ;  /* 0x000000030f0f7220 */ /* 0x000fe20000400000 */
[----:B------:R-:W-:Y:S01]  /*4a10*/  F2FP.SATFINITE.E4M3.F32.PACK_AB_MERGE_C R63, RZ, R63, RZ ;  /* 0x0000003fff3f723e */ /* 0x000fe200048070ff */
[----:B------:R1:W-:Y:S01]  /*4a20*/  @!P3 STG.E.U8 desc[UR16][R6.64+0x19], R17 ;  /* 0x000019110600b986 */ /* 0x0003e2000c101110 */
[----:B------:R-:W-:Y:S01]  /*4a30*/  F2FP.SATFINITE.E4M3.F32.PACK_AB_MERGE_C R61, RZ, R61, RZ ;  /* 0x0000003dff3d723e */ /* 0x000fe200048070ff */
[-C--:B------:R-:W-:Y:S01]  /*4a40*/  FMUL R18, R18, R3.reuse ;  /* 0x0000000312127220 */ /* 0x080fe20000400000 */
[----:B------:R-:W-:Y:S01]  /*4a50*/  F2FP.SATFINITE.E4M3.F32.PACK_AB_MERGE_C R27, RZ, R62, RZ ;  /* 0x0000003eff1b723e */ /* 0x000fe200048070ff */
[----:B------:R-:W-:Y:S01]  /*4a60*/  @!P2 STG.E.U8 desc[UR16][R6.64+0x18], R63 ;  /* 0x0000183f0600a986 */ /* 0x000fe2000c101110 */
[----:B------:R-:W-:Y:S01]  /*4a70*/  ISETP.LT.OR P3, PT, R25, 0x9, !P1 ;  /* 0x000000091900780c */ /* 0x000fe20004f61670 */
[-C--:B------:R-:W-:Y:S01]  /*4a80*/  FMUL R11, R11, R3.reuse ;  /* 0x000000030b0b7220 */ /* 0x080fe20000400000 */
[----:B------:R-:W-:Y:S01]  /*4a90*/  ISETP.GE.AND P2, PT, R26, 0x29, PT ;  /* 0x000000291a00780c */ /* 0x000fe20003f46270 */
[----:B------:R-:W-:Y:S01]  /*4aa0*/  @!P6 STG.E.U8 desc[UR16][R8.64+0x20], R61 ;  /* 0x0000203d0800e986 */ /* 0x000fe2000c101110 */
[C---:B------:R-:W-:Y:S01]  /*4ab0*/  ISETP.LT.OR P0, PT, R25.reuse, 0x9, !P0 ;  /* 0x000000091900780c */ /* 0x040fe20004701670 */
[----:B------:R-:W-:Y:S01]  /*4ac0*/  FMUL R14, R14, R3 ;  /* 0x000000030e0e7220 */ /* 0x000fe20000400000 */
[----:B------:R-:W-:Y:S01]  /*4ad0*/  ISETP.GE.AND P1, PT, R26, 0x2a, PT ;  /* 0x0000002a1a00780c */ /* 0x000fe20003f26270 */
[----:B------:R-:W-:Y:S01]  /*4ae0*/  @!P5 STG.E.U8 desc[UR16][R8.64+0x21], R27 ;  /* 0x0000211b0800d986 */ /* 0x000fe2000c101110 */
[----:B------:R-:W-:-:S02]  /*4af0*/  ISETP.LT.OR P6, PT, R25, 0x1, !P2 ;  /* 0x000000011900780c */ /* 0x000fc400057c1670 */
[C---:B------:R-:W-:Y:S02]  /*4b00*/  ISETP.LT.OR P5, PT, R25.reuse, 0x1, !P1 ;  /* 0x000000011900780c */ /* 0x040fe40004fa1670 */
[----:B------:R-:W-:Y:S02]  /*4b10*/  F2FP.SATFINITE.E4M3.F32.PACK_AB_MERGE_C R59, RZ, R59, RZ ;  /* 0x0000003bff3b723e */ /* 0x000fe400048070ff */
[----:B0-----:R-:W-:Y:S02]  /*4b20*/  F2FP.SATFINITE.E4M3.F32.PACK_AB_MERGE_C R13, RZ, R60, RZ ;  /* 0x0000003cff0d723e */ /* 0x001fe400048070ff */
[----:B------:R-:W-:Y:S01]  /*4b30*/  F2FP.SATFINITE.E4M3.F32.PACK_AB_MERGE_C R57, RZ, R57, RZ ;  /* 0x00000039ff39723e */ /* 0x000fe200048070ff */
[----:B------:R-:W-:Y:S01]  /*4b40*/  @!P0 STG.E.U8 desc[UR16][R6.64+0x20], R59 ;  /* 0x0000203b06008986 */ /* 0x000fe2000c101110 */
[----:B-1----:R-:W-:Y:S02]  /*4b50*/  F2FP.SATFINITE.E4M3.F32.PACK_AB_MERGE_C R17, RZ, R58, RZ ;  /* 0x0000003aff11723e */ /* 0x002fe400048070ff */
[C---:B------:R-:W-:Y:S01]  /*4b60*/  ISETP.LT.OR P1, PT, R25.reuse, 0x9, !P1 ;  /* 0x000000091900780c */ /* 0x040fe20004f21670 */
[----:B------:R0:W-:Y:S01]  /*4b70*/  @!P3 STG.E.U8 desc[UR16][R6.64+0x21], R13 ;  /* 0x0000210d0600b986 */ /* 0x0001e2000c101110 */
[----:B------:R-:W-:-:S02]  /*4b80*/  ISETP.LT.OR P2, PT, R25, 0x9, !P2 ;  /* 0x000000091900780c */ /* 0x000fc40005741670 */
[C---:B------:R-:W-:Y:S01]  /*4b90*/  ISETP.GE.AND P3, PT, R26.reuse, 0x31, PT ;  /* 0x000000311a00780c */ /* 0x040fe20003f66270 */
[----:B------:R-:W-:Y:S01]  /*4ba0*/  @!P6 STG.E.U8 desc[UR16][R8.64+0x28], R57 ;  /* 0x000028390800e986 */ /* 0x000fe2000c101110 */
[----:B------:R-:W-:Y:S02]  /*4bb0*/  ISETP.GE.AND P0, PT, R26, 0x32, PT ;  /* 0x000000321a00780c */ /* 0x000fe40003f06270 */
[----:B------:R-:W-:Y:S01]  /*4bc0*/  F2FP.SATFINITE.E4M3.F32.PACK_AB_MERGE_C R23, RZ, R23, RZ ;  /* 0x00000017ff17723e */ /* 0x000fe200048070ff */
[----:B------:R1:W-:Y:S01]  /*4bd0*/  @!P5 STG.E.U8 desc[UR16][R8.64+0x29], R17 ;  /* 0x000029110800d986 */ /* 0x0003e2000c101110 */
[C---:B------:R-:W-:Y:S02]  /*4be0*/  ISETP.LT.OR P5, PT, R25.reuse, 0x1, !P3 ;  /* 0x000000011900780c */ /* 0x040fe40005fa1670 */
[----:B------:R-:W-:Y:S02]  /*4bf0*/  ISETP.LT.OR P6, PT, R25, 0x1, !P0 ;  /* 0x000000011900780c */ /* 0x000fe400047c1670 */
[----:B0-----:R-:W-:Y:S01]  /*4c00*/  F2FP.SATFINITE.E4M3.F32.PACK_AB_MERGE_C R13, RZ, R56, RZ ;  /* 0x00000038ff0d723e */ /* 0x001fe200048070ff */
[----:B------:R-:W-:Y:S01]  /*4c10*/  @!P2 STG.E.U8 desc[UR16][R6.64+0x28], R23 ;  /* 0x000028170600a986 */ /* 0x000fe2000c101110 */
[----:B------:R-:W-:-:S02]  /*4c20*/  F2FP.SATFINITE.E4M3.F32.PACK_AB_MERGE_C R21, RZ, R21, RZ ;  /* 0x00000015ff15723e */ /* 0x000fc400048070ff */
[C---:B------:R-:W-:Y:S01]  /*4c30*/  ISETP.GE.AND P2, PT, R26.reuse, 0x3a, PT ;  /* 0x0000003a1a00780c */ /* 0x040fe20003f46270 */
[----:B------:R0:W-:Y:S01]  /*4c40*/  @!P1 STG.E.U8 desc[UR16][R6.64+0x29], R13 ;  /* 0x0000290d06009986 */ /* 0x0001e2000c101110 */
[C---:B------:R-:W-:Y:S02]  /*4c50*/  ISETP.LT.OR P1, PT, R25.reuse, 0x9, !P3 ;  /* 0x000000091900780c */ /* 0x040fe40005f21670 */
[----:B-1----:R-:W-:Y:S01]  /*4c60*/  F2FP.SATFINITE.E4M3.F32.PACK_AB_MERGE_C R17, RZ, R22, RZ ;  /* 0x00000016ff11723e */ /* 0x002fe200048070ff */
[----:B------:R-:W-:Y:S01]  /*4c70*/  @!P5 STG.E.U8 desc[UR16][R8.64+0x30], R21 ;  /* 0x000030150800d986 */ /* 0x000fe2000c101110 */
[----:B------:R-:W-:Y:S02]  /*4c80*/  ISETP.GE.AND P3, PT, R26, 0x39, PT ;  /* 0x000000391a00780c */ /* 0x000fe40003f66270 */
[C---:B------:R-:W-:Y:S01]  /*4c90*/  ISETP.LT.OR P0, PT, R25.reuse, 0x9, !P0 ;  /* 0x000000091900780c */ /* 0x040fe20004701670 */
[----:B------:R1:W-:Y:S01]  /*4ca0*/  @!P6 STG.E.U8 desc[UR16][R8.64+0x31], R17 ;  /* 0x000031110800e986 */ /* 0x0003e2000c101110 */
[----:B------:R-:W-:-:S02]  /*4cb0*/  ISETP.LT.OR P5, PT, R25, 0x1, !P3 ;  /* 0x000000011900780c */ /* 0x000fc40005fa1670 */
[C---:B------:R-:W-:Y:S02]  /*4cc0*/  ISETP.LT.OR P6, PT, R25.reuse, 0x1, !P2 ;  /* 0x000000011900780c */ /* 0x040fe400057c1670 */
[C---:B------:R-:W-:Y:S02]  /*4cd0*/  ISETP.LT.OR P3, PT, R25.reuse, 0x9, !P3 ;  /* 0x000000091900780c */ /* 0x040fe40005f61670 */
[----:B------:R-:W-:Y:S02]  /*4ce0*/  ISETP.LT.OR P2, PT, R25, 0x9, !P2 ;  /* 0x000000091900780c */ /* 0x000fe40005741670 */
[----:B------:R-:W-:Y:S02]  /*4cf0*/  F2FP.SATFINITE.E4M3.F32.PACK_AB_MERGE_C R19, RZ, R19, RZ ;  /* 0x00000013ff13723e */ /* 0x000fe400048070ff */
[----:B0-----:R-:W-:Y:S02]  /*4d00*/  F2FP.SATFINITE.E4M3.F32.PACK_AB_MERGE_C R13, RZ, R20, RZ ;  /* 0x00000014ff0d723e */ /* 0x001fe400048070ff */
[----:B------:R-:W-:Y:S01]  /*4d10*/  F2FP.SATFINITE.E4M3.F32.PACK_AB_MERGE_C R15, RZ, R15, RZ ;  /* 0x0000000fff0f723e */ /* 0x000fe200048070ff */
[----:B------:R0:W-:Y:S01]  /*4d20*/  @!P1 STG.E.U8 desc[UR16][R6.64+0x30], R19 ;  /* 0x0000301306009986 */ /* 0x0001e2000c101110 */
[----:B-1----:R-:W-:-:S02]  /*4d30*/  F2FP.SATFINITE.E4M3.F32.PACK_AB_MERGE_C R17, RZ, R18, RZ ;  /* 0x00000012ff11723e */ /* 0x002fc400048070ff */
[----:B------:R-:W-:Y:S01]  /*4d40*/  F2FP.SATFINITE.E4M3.F32.PACK_AB_MERGE_C R11, RZ, R11, RZ ;  /* 0x0000000bff0b723e */ /* 0x000fe200048070ff */
[----:B------:R0:W-:Y:S01]  /*4d50*/  @!P0 STG.E.U8 desc[UR16][R6.64+0x31], R13 ;  /* 0x0000310d06008986 */ /* 0x0001e2000c101110 */
[----:B------:R-:W-:-:S03]  /*4d60*/  F2FP.SATFINITE.E4M3.F32.PACK_AB_MERGE_C R21, RZ, R14, RZ ;  /* 0x0000000eff15723e */ /* 0x000fc600048070ff */
[----:B------:R0:W-:Y:S04]  /*4d70*/  @!P5 STG.E.U8 desc[UR16][R8.64+0x38], R15 ;  /* 0x0000380f0800d986 */ /* 0x0001e8000c101110 */
[----:B------:R0:W-:Y:S04]  /*4d80*/  @!P6 STG.E.U8 desc[UR16][R8.64+0x39], R17 ;  /* 0x000039110800e986 */ /* 0x0001e8000c101110 */
[----:B------:R0:W-:Y:S04]  /*4d90*/  @!P3 STG.E.U8 desc[UR16][R6.64+0x38], R11 ;  /* 0x0000380b0600b986 */ /* 0x0001e8000c101110 */
[----:B------:R0:W-:Y:S02]  /*4da0*/  @!P2 STG.E.U8 desc[UR16][R6.64+0x39], R21 ;  /* 0x000039150600a986 */ /* 0x0001e4000c101110 */
.L_x_98:
[----:B------:R-:W-:Y:S05]  /*4db0*/  BSYNC B0 ;  /* 0x0000000000007941 */ /* 0x000fea0003800000 */
.L_x_32:
[----:B------:R-:W-:Y:S01]  /*4dc0*/  ULDC UR6, c[0x0][0xc] ;  /* 0x0000030000067ab9 */ /* 0x000fe20000000800 */
[----:B------:R-:W-:Y:S01]  /*4dd0*/  ULDC UR7, c[0x0][0x10] ;  /* 0x0000040000077ab9 */ /* 0x000fe20000000800 */
[----:B0-----:R-:W0:Y:S01]  /*4de0*/  LDC R9, c[0x0][0x14] ;  /* 0x00000500ff097b82 */ /* 0x001e220000000800 */
[----:B------:R-:W-:Y:S01]  /*4df0*/  UIMAD.WIDE.U32 UR6, UR6, UR7, URZ ;  /* 0x00000007060672a5 */ /* 0x000fe2000f8e003f */
[----:B------:R-:W-:Y:S02]  /*4e00*/  IMAD.MOV.U32 R6, RZ, RZ, R0 ;  /* 0x000000ffff067224 */ /* 0x000fe400078e0000 */
[----:B------:R-:W-:Y:S02]  /*4e10*/  IMAD.MOV.U32 R7, RZ, RZ, R5 ;  /* 0x000000ffff077224 */ /* 0x000fe400078e0005 */
[----:B------:R-:W-:Y:S02]  /*4e20*/  IMAD.MOV.U32 R12, RZ, RZ, -0x1 ;  /* 0xffffffffff0c7424 */ /* 0x000fe400078e00ff */
[----:B------:R-:W-:-:S02]  /*4e30*/  IMAD.MOV.U32 R69, RZ, RZ, -0x1 ;  /* 0xffffffffff457424 */ /* 0x000fc400078e00ff */
[----:B0-----:R-:W-:-:S04]  /*4e40*/  IMAD.WIDE.U32 R6, R9, UR6, R6 ;  /* 0x0000000609067c25 */ /* 0x001fc8000f8e0006 */
[----:B------:R-:W-:Y:S01]  /*4e50*/  IMAD R5, R9, UR7, RZ ;  /* 0x0000000709057c24 */ /* 0x000fe2000f8e02ff */
[----:B------:R-:W-:Y:S01]  /*4e60*/  ULDC.64 UR6, c[0x0][0x650] ;  /* 0x0001940000067ab9 */ /* 0x000fe20000000a00 */
[----:B------:R-:W-:Y:S01]  /*4e70*/  IMAD.MOV.U32 R0, RZ, RZ, R6 ;  /* 0x000000ffff007224 */ /* 0x000fe200078e0006 */
[----:B------:R-:W-:Y:S01]  /*4e80*/  ISETP.GE.U32.AND P0, PT, R6, UR6, PT ;  /* 0x0000000606007c0c */ /* 0x000fe2000bf06070 */
[----:B------:R-:W-:Y:S01]  /*4e90*/  IMAD.IADD R5, R7, 0x1, R5 ;  /* 0x0000000107057824 */ /* 0x000fe200078e0205 */
[----:B------:R-:W-:-:S04]  /*4ea0*/  PRMT R7, RZ, 0x7610, R7 ;  /* 0x00007610ff077816 */ /* 0x000fc80000000007 */
[----:B------:R-:W-:-:S13]  /*4eb0*/  ISETP.GE.U32.AND.EX P0, PT, R5, UR7, PT, P0 ;  /* 0x0000000705007c0c */ /* 0x000fda000bf06100 */
[----:B------:R-:W-:Y:S05]  /*4ec0*/  @P0 BRA `(.L_x_99) ;  /* 0x0000000400640947 */ /* 0x000fea0003800000 */
[----:B------:R-:W0:Y:S01]  /*4ed0*/  S2R R20, SR_CTAID.X ;  /* 0x0000000000147919 */ /* 0x000e220000002500 */
[----:B------:R-:W0:Y:S01]  /*4ee0*/  LDC.64 R14, c[0x0][0x628] ;  /* 0x00018a00ff0e7b82 */ /* 0x000e220000000a00 */
[----:B------:R-:W-:Y:S01]  /*4ef0*/  ULDC UR6, c[0x0][0x150] ;  /* 0x0000540000067ab9 */ /* 0x000fe20000000800 */
[----:B------:R-:W-:Y:S01]  /*4f00*/  IMAD.MOV.U32 R12, RZ, RZ, R0 ;  /* 0x000000ffff0c7224 */ /* 0x000fe200078e0000 */
[----:B------:R-:W0:Y:S01]  /*4f10*/  S2R R22, SR_CTAID.Y ;  /* 0x0000000000167919 */ /* 0x000e220000002600 */
[----:B------:R-:W-:-:S04]  /*4f20*/  IMAD.MOV.U32 R13, RZ, RZ, R5 ;  /* 0x000000ffff0d7224 */ /* 0x000fc800078e0005 */
[----:B------:R-:W0:Y:S08]  /*4f30*/  LDC R23, c[0x0][0x144] ;  /* 0x00005100ff177b82 */ /* 0x000e300000000800 */
[----:B-1234-:R-:W1:Y:S08]  /*4f40*/  LDC R16, c[0x0][0x630] ;  /* 0x00018c00ff107b82 */ /* 0x01ee700000000800 */
[----:B------:R-:W2:Y:S01]  /*4f50*/  LDC.64 R18, c[0x0][0x620] ;  /* 0x00018800ff127b82 */ /* 0x000ea20000000a00 */
[----:B0-----:R-:W-:-:S04]  /*4f60*/  ISETP.NE.U32.AND P0, PT, R14, RZ, PT ;  /* 0x000000ff0e00720c */ /* 0x001fc80003f05070 */
[----:B------:R-:W-:Y:S02]  /*4f70*/  ISETP.NE.AND.EX P0, PT, R15, RZ, PT, P0 ;  /* 0x000000ff0f00720c */ /* 0x000fe40003f05300 */
[----:B------:R-:W-:-:S05]  /*4f80*/  I2FP.F32.U32 R6, R20 ;  /* 0x0000001400067245 */ /* 0x000fca0000201000 */
[----:B------:R-:W-:-:S04]  /*4f90*/  FMUL R6, R6, UR6 ;  /* 0x0000000606067c20 */ /* 0x000fc80008400000 */
[----:B------:R0:W3:Y:S02]  /*4fa0*/  F2I.U32.TRUNC.NTZ R21, R6 ;  /* 0x0000000600157305 */ /* 0x0000e4000020f000 */
[----:B-1----:R-:W-:Y:S05]  /*4fb0*/  @!P0 BRA `(.L_x_100) ;  /* 0x0000000000288947 */ /* 0x002fea0003800000 */
[----:B------:R-:W1:Y:S02]  /*4fc0*/  LDC R7, c[0x0][0x634] ;  /* 0x00018d00ff077b82 */ /* 0x000e640000000800 */
[----:B-1----:R-:W-:-:S05]  /*4fd0*/  IADD3 R11, P0, R0, R7, RZ ;  /* 0x00000007000b7210 */ /* 0x002fca0007f1e0ff */
[----:B------:R-:W-:-:S04]  /*4fe0*/  IMAD.X R17, RZ, RZ, R5, P0 ;  /* 0x000000ffff117224 */ /* 0x000fc800000e0605 */
[----:B0-----:R-:W-:-:S04]  /*4ff0*/  IMAD.WIDE.U32 R6, R17, R14, RZ ;  /* 0x0000000e11067225 */ /* 0x001fc800078e00ff */
[----:B-----5:R-:W-:-:S04]  /*5000*/  IMAD.WIDE.U32 R8, P0, R11, R15, R6 ;  /* 0x0000000f0b087225 */ /* 0x020fc80007800006 */
[----:B------:R-:W-:-:S04]  /*5010*/  IMAD.WIDE.U32 R6, R11, R14, RZ ;  /* 0x0000000e0b067225 */ /* 0x000fc800078e00ff */
[----:B------:R-:W-:Y:S01]  /*5020*/  IMAD.X R13, RZ, RZ, RZ, P0 ;  /* 0x000000ffff0d7224 */ /* 0x000fe200000e06ff */
[----:B------:R-:W-:Y:S01]  /*5030*/  IADD3 RZ, P0, R7, R8, RZ ;  /* 0x0000000807ff7210 */ /* 0x000fe20007f1e0ff */
[----:B------:R-:W-:-:S04]  /*5040*/  IMAD.MOV.U32 R12, RZ, RZ, R9 ;  /* 0x000000ffff0c7224 */ /* 0x000fc800078e0009 */
[----:B------:R-:W-:-:S08]  /*5050*/  IMAD.WIDE.U32.X R12, R17, R15, R12, P0 ;  /* 0x0000000f110c7225 */ /* 0x000fd000000e040c */
.L_x_100:
[-CC-:B------:R-:W-:Y:S01]  /*5060*/  SHF.R.U64 R69, R12, R16.reuse, R13.reuse ;  /* 0x000000100c457219 */ /* 0x180fe2000000120d */
[----:B------:R-:W1:Y:S01]  /*5070*/  LDC.64 R28, c[0x0][0x640] ;  /* 0x00019000ff1c7b82 */ /* 0x000e620000000a00 */
[----:B0-----:R-:W-:Y:S01]  /*5080*/  SHF.R.U32.HI R6, RZ, R16, R13 ;  /* 0x00000010ff067219 */ /* 0x001fe2000001160d */
[----:B---3--:R-:W-:Y:S01]  /*5090*/  IMAD.MOV R21, RZ, RZ, -R21 ;  /* 0x000000ffff157224 */ /* 0x008fe200078e0a15 */
[----:B------:R-:W-:Y:S01]  /*50a0*/  IADD3 R9, P0, RZ, -R69, RZ ;  /* 0x80000045ff097210 */ /* 0x000fe20007f1e0ff */
[----:B------:R-:W-:Y:S01]  /*50b0*/  ULDC UR6, c[0x0][0x154] ;  /* 0x0000550000067ab9 */ /* 0x000fe20000000800 */
[----:B------:R-:W-:Y:S02]  /*50c0*/  IMAD.MOV.U32 R11, RZ, RZ, 0x1 ;  /* 0x00000001ff0b7424 */ /* 0x000fe400078e00ff */
[----:B------:R-:W-:Y:S01]  /*50d0*/  IMAD R21, R23, R21, R20 ;  /* 0x0000001517157224 */ /* 0x000fe200078e0214 */
[----:B------:R-:W0:Y:S01]  /*50e0*/  LDC R12, c[0x0][0x618] ;  /* 0x00018600ff0c7b82 */ /* 0x000e220000000800 */
[----:B------:R-:W-:-:S02]  /*50f0*/  IMAD.X R7, RZ, RZ, ~R6, P0 ;  /* 0x000000ffff077224 */ /* 0x000fc400000e0e06 */
[----:B------:R-:W-:Y:S02]  /*5100*/  IMAD.MOV.U32 R6, RZ, RZ, R0 ;  /* 0x000000ffff067224 */ /* 0x000fe400078e0000 */
[-C--:B--2--5:R-:W-:Y:S02]  /*5110*/  IMAD R8, R7, R18.reuse, RZ ;  /* 0x0000001207087224 */ /* 0x0a4fe400078e02ff */
[----:B------:R-:W-:Y:S01]  /*5120*/  IMAD.MOV.U32 R7, RZ, RZ, R5 ;  /* 0x000000ffff077224 */ /* 0x000fe200078e0005 */
[----:B------:R-:W2:Y:S01]  /*5130*/  LDC R24, c[0x0][0x608] ;  /* 0x00018200ff187b82 */ /* 0x000ea20000000800 */
[----:B------:R-:W-:-:S04]  /*5140*/  IMAD.WIDE.U32 R6, R9, R18, R6 ;  /* 0x0000001209067225 */ /* 0x000fc800078e0006 */
[----:B------:R-:W-:-:S03]  /*5150*/  IMAD R9, R9, R19, R8 ;  /* 0x0000001309097224 */ /* 0x000fc600078e0208 */
[----:B------:R-:W3:Y:S01]  /*5160*/  LDC R26, c[0x0][0x658] ;  /* 0x00019600ff1a7b82 */ /* 0x000ee20000000800 */
[----:B------:R-:W-:Y:S01]  /*5170*/  I2FP.F32.U32 R8, R22 ;  /* 0x0000001600087245 */ /* 0x000fe20000201000 */
[----:B------:R-:W-:Y:S01]  /*5180*/  IMAD.IADD R7, R7, 0x1, R9 ;  /* 0x0000000107077824 */ /* 0x000fe200078e0209 */
[----:B-1----:R-:W-:Y:S01]  /*5190*/  ISETP.NE.U32.AND P0, PT, R28, RZ, PT ;  /* 0x000000ff1c00720c */ /* 0x002fe20003f05070 */
[----:B------:R-:W-:Y:S02]  /*51a0*/  IMAD.MOV.U32 R9, RZ, RZ, -0x1 ;  /* 0xffffffffff097424 */ /* 0x000fe400078e00ff */
[----:B------:R-:W-:Y:S02]  /*51b0*/  FMUL R8, R8, UR6 ;  /* 0x0000000608087c20 */ /* 0x000fe40008400000 */
[----:B------:R-:W1:Y:S01]  /*51c0*/  LDC R19, c[0x0][0x148] ;  /* 0x00005200ff137b82 */ /* 0x000e620000000800 */
[----:B0-----:R-:W-:Y:S01]  /*51d0*/  SHF.R.U64 R16, R6, R12, R7 ;  /* 0x0000000c06107219 */ /* 0x001fe20000001207 */
[----:B------:R0:W4:Y:S01]  /*51e0*/  F2I.U32.TRUNC.NTZ R17, R8 ;  /* 0x0000000800117305 */ /* 0x000122000020f000 */
[----:B------:R-:W-:-:S02]  /*51f0*/  ISETP.NE.AND.EX P0, PT, R29, RZ, PT, P0 ;  /* 0x000000ff1d00720c */ /* 0x000fc40003f05300 */
[----:B------:R-:W-:-:S03]  /*5200*/  SHF.R.U32.HI R7, RZ, R12, R7 ;  /* 0x0000000cff077219 */ /* 0x000fc60000011607 */
[----:B------:R-:W0:Y:S01]  /*5210*/  LDC R20, c[0x0][0x600] ;  /* 0x00018000ff147b82 */ /* 0x000e220000000800 */
[-CC-:B--2---:R-:W-:Y:S02]  /*5220*/  SHF.R.U64 R14, R16, R24.reuse, R7.reuse ;  /* 0x00000018100e7219 */ /* 0x184fe40000001207 */
[----:B------:R-:W-:-:S05]  /*5230*/  SHF.R.U32.HI R7, RZ, R24, R7 ;  /* 0x00000018ff077219 */ /* 0x000fca0000011607 */
[----:B------:R-:W2:Y:S01]  /*5240*/  LDC R25, c[0x0][0x648] ;  /* 0x00019200ff197b82 */ /* 0x000ea20000000800 */
[-CC-:B---3--:R-:W-:Y:S02]  /*5250*/  SHF.R.U64 R18, R14, R26.reuse, R7.reuse ;  /* 0x0000001a0e127219 */ /* 0x188fe40000001207 */
[-C--:B------:R-:W-:Y:S02]  /*5260*/  SHF.L.U32 R9, R9, R26.reuse, RZ ;  /* 0x0000001a09097219 */ /* 0x080fe400000006ff */
[-C--:B------:R-:W-:Y:S01]  /*5270*/  SHF.R.U32.HI R7, RZ, R26.reuse, R7 ;  /* 0x0000001aff077219 */ /* 0x080fe20000011607 */
[----:B------:R-:W-:Y:S01]  /*5280*/  IMAD.MOV.U32 R6, RZ, RZ, R18 ;  /* 0x000000ffff067224 */ /* 0x000fe200078e0012 */
[----:B------:R-:W-:Y:S01]  /*5290*/  SHF.L.U32 R24, R11, R26, RZ ;  /* 0x0000001a0b187219 */ /* 0x000fe200000006ff */
[----:B------:R-:W3:Y:S01]  /*52a0*/  LDC R27, c[0x0][0x638] ;  /* 0x00018e00ff1b7b82 */ /* 0x000ee20000000800 */
[----:B------:R-:W-:-:S07]  /*52b0*/  LOP3.LUT R23, RZ, R9, RZ, 0x33, !PT ;  /* 0x00000009ff177212 */ /* 0x000fce00078e33ff */
[----:B------:R-:W0:Y:S01]  /*52c0*/  LDC R30, c[0x0][0x610] ;  /* 0x00018400ff1e7b82 */ /* 0x000e220000000800 */
[----:B----4-:R-:W-:Y:S05]  /*52d0*/  @!P0 BRA `(.L_x_101) ;  /* 0x0000000000288947 */ /* 0x010fea0003800000 */
[----:B------:R-:W4:Y:S02]  /*52e0*/  LDC R11, c[0x0][0x64c] ;  /* 0x00019300ff0b7b82 */ /* 0x000f240000000800 */
[----:B----4-:R-:W-:-:S05]  /*52f0*/  IADD3 R11, P0, R18, R11, RZ ;  /* 0x0000000b120b7210 */ /* 0x010fca0007f1e0ff */
[----:B------:R-:W-:-:S04]  /*5300*/  IMAD.X R15, RZ, RZ, R7, P0 ;  /* 0x000000ffff0f7224 */ /* 0x000fc800000e0607 */
[----:B------:R-:W-:-:S04]  /*5310*/  IMAD.WIDE.U32 R6, R15, R28, RZ ;  /* 0x0000001c0f067225 */ /* 0x000fc800078e00ff */
[----:B0-----:R-:W-:-:S04]  /*5320*/  IMAD.WIDE.U32 R8, P0, R11, R29, R6 ;  /* 0x0000001d0b087225 */ /* 0x001fc80007800006 */
[----:B------:R-:W-:-:S04]  /*5330*/  IMAD.WIDE.U32 R6, R11, R28, RZ ;  /* 0x0000001c0b067225 */ /* 0x000fc800078e00ff */
[----:B------:R-:W-:Y:S01]  /*5340*/  IMAD.X R13, RZ, RZ, RZ, P0 ;  /* 0x000000ffff0d7224 */ /* 0x000fe200000e06ff */
[----:B------:R-:W-:Y:S01]  /*5350*/  IADD3 RZ, P0, R7, R8, RZ ;  /* 0x0000000807ff7210 */ /* 0x000fe20007f1e0ff */
[----:B------:R-:W-:-:S04]  /*5360*/  IMAD.MOV.U32 R12, RZ, RZ, R9 ;  /* 0x000000ffff0c7224 */ /* 0x000fc800078e0009 */
[----:B------:R-:W-:-:S08]  /*5370*/  IMAD.WIDE.U32.X R6, R15, R29, R12, P0 ;  /* 0x0000001d0f067225 */ /* 0x000fd000000e040c */
.L_x_101:
[----:B--2---:R-:W-:Y:S01]  /*5380*/  SHF.R.U64 R6, R6, R25, R7 ;  /* 0x0000001906067219 */ /* 0x004fe20000001207 */
[----:B0-----:R-:W-:Y:S01]  /*5390*/  VIADD R11, R20, 0xffffffff ;  /* 0xffffffff140b7836 */ /* 0x001fe20000000000 */
[----:B------:R-:W-:Y:S01]  /*53a0*/  LOP3.LUT R9, R14, R23, RZ, 0xc0, !PT ;  /* 0x000000170e097212 */ /* 0x000fe200078ec0ff */
[----:B------:R-:W-:Y:S02]  /*53b0*/  IMAD.MOV R17, RZ, RZ, -R17 ;  /* 0x000000ffff117224 */ /* 0x000fe400078e0a11 */
[----:B------:R-:W-:Y:S02]  /*53c0*/  IMAD.MOV R7, RZ, RZ, -R6 ;  /* 0x000000ffff077224 */ /* 0x000fe400078e0a06 */
[----:B------:R-:W-:Y:S01]  /*53d0*/  IMAD R24, R24, R6, R9 ;  /* 0x0000000618187224 */ /* 0x000fe200078e0209 */
[----:B------:R-:W-:Y:S01]  /*53e0*/  LOP3.LUT R9, R16, R11, RZ, 0xc0, !PT ;  /* 0x0000000b10097212 */ /* 0x000fe200078ec0ff */
[----:B-1----:R-:W-:Y:S02]  /*53f0*/  @P4 IMAD R21, R19, R17, R22 ;  /* 0x0000001113154224 */ /* 0x002fe400078e0216 */
[----:B---3--:R-:W-:-:S02]  /*5400*/  IMAD R6, R7, R27, R18 ;  /* 0x0000001b07067224 */ /* 0x008fc400078e0212 */
[----:B------:R-:W-:Y:S02]  /*5410*/  IMAD R24, R24, R30, R21 ;  /* 0x0000001e18187224 */ /* 0x000fe400078e0215 */
[----:B------:R-:W-:Y:S02]  /*5420*/  IMAD R9, R6, R20, R9 ;  /* 0x0000001406097224 */ /* 0x000fe400078e0209 */
[----:B------:R-:W-:-:S03]  /*5430*/  IMAD.MOV.U32 R7, RZ, RZ, 0x1 ;  /* 0x00000001ff077424 */ /* 0x000fc600078e00ff */
[----:B------:R-:W-:Y:S02]  /*5440*/  SEL R12, R9, R24, !P4 ;  /* 0x00000018090c7207 */ /* 0x000fe40006000000 */
[----:B------:R-:W-:-:S07]  /*5450*/  SEL R24, R24, R9, !P4 ;  /* 0x0000000918187207 */ /* 0x000fce0006000000 */
.L_x_99:
[----:B------:R-:W-:Y:S01]  /*5460*/  LOP3.LUT P0, RZ, R7, 0xff, RZ, 0xc0, !PT ;  /* 0x000000ff07ff7812 */ /* 0x000fe2000780c0ff */
[----:B-1234-:R-:W-:-:S12]  /*5470*/  IMAD.MOV.U32 R16, RZ, RZ, R24 ;  /* 0x000000ffff107224 */ /* 0x01efd800078e0018 */
[----:B------:R-:W-:Y:S05]  /*5480*/  @P0 BRA `(.L_x_102) ;  /* 0xffffffb800e00947 */ /* 0x000fea000383ffff */
[----:B------:R-:W-:Y:S05]  /*5490*/  EXIT ;  /* 0x000000000000794d */ /* 0x000fea0003800000 */
.L_x_4:
[----:B0-----:R-:W-:Y:S01]  /*54a0*/  ULDC.64 UR4, c[0x0][0x650] ;  /* 0x0001940000047ab9 */ /* 0x001fe20000000a00 */
        /* <DEDUP_REMOVED lines=25> */
.L_x_104:
[-CC-:B------:R-:W-:Y:S01]  /*5640*/  SHF.R.U64 R16, R14, R18.reuse, R15.reuse ;  /* 0x000000120e107219 */ /* 0x180fe2000000120f */
[----:B------:R-:W0:Y:S01]  /*5650*/  LDC R22, c[0x0][0x618] ;  /* 0x00018600ff167b82 */ /* 0x000e220000000800 */
[----:B------:R-:W-:Y:S01]  /*5660*/  SHF.R.U32.HI R7, RZ, R18, R15 ;  /* 0x00000012ff077219 */ /* 0x000fe2000001160f */
[----:B------:R-:W-:Y:S01]  /*5670*/  ULDC UR4, c[0x0][0x150] ;  /* 0x0000540000047ab9 */ /* 0x000fe20000000800 */
[----:B------:R-:W-:Y:S01]  /*5680*/  IADD3 R9, P0, RZ, -R16, RZ ;  /* 0x80000010ff097210 */ /* 0x000fe20007f1e0ff */
[----:B------:R-:W-:Y:S01]  /*5690*/  IMAD.MOV.U32 R10, RZ, RZ, R0 ;  /* 0x000000ffff0a7224 */ /* 0x000fe200078e0000 */
[----:B------:R-:W-:Y:S01]  /*56a0*/  I2FP.F32.U32 R12, R6 ;  /* 0x00000006000c7245 */ /* 0x000fe20000201000 */
[----:B------:R-:W-:Y:S02]  /*56b0*/  IMAD.MOV.U32 R11, RZ, RZ, R5 ;  /* 0x000000ffff0b7224 */ /* 0x000fe400078e0005 */
[----:B------:R-:W1:Y:S01]  /*56c0*/  LDC.64 R24, c[0x0][0x640] ;  /* 0x00019000ff187b82 */ /* 0x000e620000000a00 */
[----:B------:R-:W-:-:S02]  /*56d0*/  IMAD.X R7, RZ, RZ, ~R7, P0 ;  /* 0x000000ffff077224 */ /* 0x000fc400000e0e07 */
[----:B------:R-:W-:Y:S01]  /*56e0*/  FMUL R13, R12, UR4 ;  /* 0x000000040c0d7c20 */ /* 0x000fe20008400000 */
[----:B------:R-:W-:Y:S01]  /*56f0*/  IMAD.WIDE.U32 R10, R9, R20, R10 ;  /* 0x00000014090a7225 */ /* 0x000fe200078e000a */
[----:B------:R-:W-:-:S03]  /*5700*/  ULDC UR4, c[0x0][0x154] ;  /* 0x0000550000047ab9 */ /* 0x000fc60000000800 */
[----:B------:R-:W-:Y:S01]  /*5710*/  IMAD R12, R7, R20, RZ ;  /* 0x00000014070c7224 */ /* 0x000fe200078e02ff */
[----:B------:R-:W2:Y:S01]  /*5720*/  LDC R15, c[0x0][0x144] ;  /* 0x00005100ff0f7b82 */ /* 0x000ea20000000800 */
[----:B------:R-:W3:Y:S02]  /*5730*/  F2I.U32.TRUNC.NTZ R13, R13 ;  /* 0x0000000d000d7305 */ /* 0x000ee4000020f000 */
[----:B------:R-:W-:Y:S02]  /*5740*/  IMAD R7, R9, R21, R12 ;  /* 0x0000001509077224 */ /* 0x000fe400078e020c */
[----:B------:R-:W-:Y:S02]  /*5750*/  IMAD.MOV.U32 R12, RZ, RZ, 0x1 ;  /* 0x00000001ff0c7424 */ /* 0x000fe400078e00ff */
[----:B------:R-:W-:Y:S01]  /*5760*/  IMAD.IADD R7, R11, 0x1, R7 ;  /* 0x000000010b077824 */ /* 0x000fe200078e0207 */
[----:B------:R-:W4:Y:S04]  /*5770*/  LDC R18, c[0x0][0x608] ;  /* 0x00018200ff127b82 */ /* 0x000f280000000800 */
[----:B0-----:R-:W-:-:S02]  /*5780*/  SHF.R.U64 R14, R10, R22, R7 ;  /* 0x000000160a0e7219 */ /* 0x001fc40000001207 */
[----:B------:R-:W-:Y:S02]  /*5790*/  I2FP.F32.U32 R10, R8 ;  /* 0x00000008000a7245 */ /* 0x000fe40000201000 */
[----:B------:R-:W0:Y:S01]  /*57a0*/  LDC R23, c[0x0][0x658] ;  /* 0x00019600ff177b82 */ /* 0x000e220000000800 */
[----:B-1----:R-:W-:Y:S01]  /*57b0*/  ISETP.NE.U32.AND P0, PT, R24, RZ, PT ;  /* 0x000000ff1800720c */ /* 0x002fe20003f05070 */
[----:B---3--:R-:W-:Y:S01]  /*57c0*/  IMAD.MOV R9, RZ, RZ, -R13 ;  /* 0x000000ffff097224 */ /* 0x008fe200078e0a0d */
[----:B------:R-:W-:Y:S01]  /*57d0*/  SHF.R.U32.HI R7, RZ, R22, R7 ;  /* 0x00000016ff077219 */ /* 0x000fe20000011607 */
[----:B------:R-:W-:Y:S01]  /*57e0*/  FMUL R10, R10, UR4 ;  /* 0x000000040a0a7c20 */ /* 0x000fe20008400000 */
[----:B------:R-:W-:-:S03]  /*57f0*/  ISETP.NE.AND.EX P0, PT, R25, RZ, PT, P0 ;  /* 0x000000ff1900720c */ /* 0x000fc60003f05300 */
[----:B------:R-:W1:Y:S01]  /*5800*/  LDC R21, c[0x0][0x148] ;  /* 0x00005200ff157b82 */ /* 0x000e620000000800 */
[----:B--2---:R-:W-:Y:S01]  /*5810*/  IMAD R22, R15, R9, R6 ;  /* 0x000000090f167224 */ /* 0x004fe200078e0206 */
[----:B------:R2:W3:Y:S06]  /*5820*/  F2I.U32.TRUNC.NTZ R19, R10 ;  /* 0x0000000a00137305 */ /* 0x0004ec000020f000 */
[----:B------:R-:W1:Y:S01]  /*5830*/  LDC R20, c[0x0][0x600] ;  /* 0x00018000ff147b82 */ /* 0x000e620000000800 */
[-CC-:B----4-:R-:W-:Y:S02]  /*5840*/  SHF.R.U64 R17, R14, R18.reuse, R7.reuse ;  /* 0x000000120e117219 */ /* 0x190fe40000001207 */
[----:B------:R-:W-:Y:S01]  /*5850*/  SHF.R.U32.HI R6, RZ, R18, R7 ;  /* 0x00000012ff067219 */ /* 0x000fe20000011607 */
[----:B------:R-:W-:-:S04]  /*5860*/  IMAD.MOV.U32 R18, RZ, RZ, -0x1 ;  /* 0xffffffffff127424 */ /* 0x000fc800078e00ff */
[----:B------:R-:W4:Y:S01]  /*5870*/  LDC R26, c[0x0][0x648] ;  /* 0x00019200ff1a7b82 */ /* 0x000f220000000800 */
[-C--:B0-----:R-:W-:Y:S02]  /*5880*/  SHF.L.U32 R9, R18, R23.reuse, RZ ;  /* 0x0000001712097219 */ /* 0x081fe400000006ff */
[-CC-:B------:R-:W-:Y:S02]  /*5890*/  SHF.R.U64 R18, R17, R23.reuse, R6.reuse ;  /* 0x0000001711127219 */ /* 0x180fe40000001206 */
[-C--:B------:R-:W-:Y:S02]  /*58a0*/  SHF.R.U32.HI R7, RZ, R23.reuse, R6 ;  /* 0x00000017ff077219 */ /* 0x080fe40000011606 */
[----:B------:R-:W-:Y:S01]  /*58b0*/  SHF.L.U32 R23, R12, R23, RZ ;  /* 0x000000170c177219 */ /* 0x000fe200000006ff */
[----:B------:R-:W0:Y:S01]  /*58c0*/  LDC R27, c[0x0][0x638] ;  /* 0x00018e00ff1b7b82 */ /* 0x000e220000000800 */
[----:B------:R-:W-:Y:S01]  /*58d0*/  LOP3.LUT R28, RZ, R9, RZ, 0x33, !PT ;  /* 0x00000009ff1c7212 */ /* 0x000fe200078e33ff */
[----:B------:R-:W-:-:S06]  /*58e0*/  IMAD.MOV.U32 R6, RZ, RZ, R18 ;  /* 0x000000ffff067224 */ /* 0x000fcc00078e0012 */
[----:B------:R-:W0:Y:S01]  /*58f0*/  LDC R29, c[0x0][0x610] ;  /* 0x00018400ff1d7b82 */ /* 0x000e220000000800 */
[----:B--23--:R-:W-:Y:S05]  /*5900*/  @!P0 BRA `(.L_x_105) ;  /* 0x0000000000288947 */ /* 0x00cfea0003800000 */
[----:B------:R-:W2:Y:S02]  /*5910*/  LDC R9, c[0x0][0x64c] ;  /* 0x00019300ff097b82 */ /* 0x000ea40000000800 */
[----:B--2---:R-:W-:-:S05]  /*5920*/  IADD3 R9, P0, R18, R9, RZ ;  /* 0x0000000912097210 */ /* 0x004fca0007f1e0ff */
        /* <DEDUP_REMOVED lines=8> */
.L_x_105:
[----:B----4-:R-:W-:Y:S01]  /*59b0*/  SHF.R.U64 R7, R6, R26, R7 ;  /* 0x0000001a06077219 */ /* 0x010fe20000001207 */
[----:B-1----:R-:W-:Y:S01]  /*59c0*/  VIADD R11, R20, 0xffffffff ;  /* 0xffffffff140b7836 */ /* 0x002fe20000000000 */
[----:B------:R-:W-:Y:S01]  /*59d0*/  LOP3.LUT R6, R17, R28, RZ, 0xc0, !PT ;  /* 0x0000001c11067212 */ /* 0x000fe200078ec0ff */
[----:B------:R-:W-:Y:S02]  /*59e0*/  IMAD.MOV R19, RZ, RZ, -R19 ;  /* 0x000000ffff137224 */ /* 0x000fe400078e0a13 */
[----:B------:R-:W-:Y:S01]  /*59f0*/  IMAD.MOV R9, RZ, RZ, -R7 ;  /* 0x000000ffff097224 */ /* 0x000fe200078e0a07 */
[----:B------:R-:W-:Y:S01]  /*5a00*/  LOP3.LUT R11, R14, R11, RZ, 0xc0, !PT ;  /* 0x0000000b0e0b7212 */ /* 0x000fe200078ec0ff */
[----:B------:R-:W-:Y:S02]  /*5a10*/  @P4 IMAD R22, R21, R19, R8 ;  /* 0x0000001315164224 */ /* 0x000fe400078e0208 */
[----:B------:R-:W-:Y:S02]  /*5a20*/  IMAD R7, R23, R7, R6 ;  /* 0x0000000717077224 */ /* 0x000fe400078e0206 */
[----:B0-----:R-:W-:-:S02]  /*5a30*/  IMAD R6, R9, R27, R18 ;  /* 0x0000001b09067224 */ /* 0x001fc400078e0212 */
[----:B------:R-:W-:Y:S02]  /*5a40*/  IMAD R14, R7, R29, R22 ;  /* 0x0000001d070e7224 */ /* 0x000fe400078e0216 */
[----:B------:R-:W-:Y:S02]  /*5a50*/  IMAD R7, R6, R20, R11 ;  /* 0x0000001406077224 */ /* 0x000fe400078e020b */
[----:B------:R-:W-:Y:S02]  /*5a60*/  IMAD.MOV.U32 R10, RZ, RZ, 0x1 ;  /* 0x00000001ff0a7424 */ /* 0x000fe400078e00ff */
[----:B------:R-:W-:Y:S01]  /*5a70*/  IMAD.MOV.U32 R9, RZ, RZ, R16 ;  /* 0x000000ffff097224 */ /* 0x000fe200078e0010 */
[----:B------:R-:W-:Y:S02]  /*5a80*/  SEL R17, R7, R14, !P4 ;  /* 0x0000000e07117207 */ /* 0x000fe40006000000 */
[----:B------:R-:W-:-:S07]  /*5a90*/  SEL R14, R14, R7, !P4 ;  /* 0x000000070e0e7207 */ /* 0x000fce0006000000 */
.L_x_103:
[----:B------:R-:W-:-:S08]  /*5aa0*/  NOP ;  /* 0x0000000000007918 */ /* 0x000fd00000000000 */
[----:B------:R-:W0:-:S00]  /*5ab0*/  USETMAXREG.DEALLOC.CTAPOOL 0x28 ;  /* 0x00000028000079c8 */ /* 0x000e0000080e0500 */
[----:B0-----:R-:W-:-:S13]  /*5ac0*/  ISETP.NE.AND P0, PT, R3, RZ, PT ;  /* 0x000000ff0300720c */ /* 0x001fda0003f05270 */
[----:B------:R-:W-:Y:S05]  /*5ad0*/  @P0 EXIT ;  /* 0x000000000000094d */ /* 0x000fea0003800000 */
[----:B------:R-:W-:Y:S01]  /*5ae0*/  LOP3.LUT P0, RZ, R10, 0xff, RZ, 0xc0, !PT ;  /* 0x000000ff0aff7812 */ /* 0x000fe2000780c0ff */
[----:B------:R-:W-:Y:S02]  /*5af0*/  IMAD.MOV.U32 R10, RZ, RZ, 0x1 ;  /* 0x00000001ff0a7424 */ /* 0x000fe400078e00ff */
[----:B------:R-:W-:-:S10]  /*5b00*/  IMAD.MOV.U32 R13, RZ, RZ, RZ ;  /* 0x000000ffff0d7224 */ /* 0x000fd400078e00ff */
[----:B------:R-:W-:Y:S05]  /*5b10*/  @!P0 BRA `(.L_x_106) ;  /* 0x0000000c00388947 */ /* 0x000fea0003800000 */
[----:B------:R-:W0:Y:S01]  /*5b20*/  LDC R3, c[0x0][0x28c] ;  /* 0x0000a300ff037b82 */ /* 0x000e220000000800 */
[----:B------:R-:W-:Y:S01]  /*5b30*/  ULDC UR5, c[0x0][0x600] ;  /* 0x0001800000057ab9 */ /* 0x000fe20000000800 */
[----:B------:R-:W-:Y:S01]  /*5b40*/  ULDC UR4, c[0x0][0xc] ;  /* 0x0000030000047ab9 */ /* 0x000fe20000000800 */
[----:B------:R-:W-:Y:S01]  /*5b50*/  UIADD3 UR16, UR5, -0x1, URZ ;  /* 0xffffffff05107890 */ /* 0x000fe2000fffe03f */
[C---:B------:R-:W-:Y:S01]  /*5b60*/  LOP3.LUT P2, RZ, R2.reuse, 0x7f, RZ, 0xc0, !PT ;  /* 0x0000007f02ff7812 */ /* 0x040fe2000784c0ff */
[----:B------:R-:W-:Y:S01]  /*5b70*/  ULDC UR6, c[0x0][0x658] ;  /* 0x0001960000067ab9 */ /* 0x000fe20000000800 */
[----:B------:R-:W-:Y:S01]  /*5b80*/  ULDC UR5, c[0x0][0x10] ;  /* 0x0000040000057ab9 */ /* 0x000fe20000000800 */
[----:B------:R-:W-:Y:S01]  /*5b90*/  UMOV UR7, 0xffffffff ;  /* 0xffffffff00077882 */ /* 0x000fe20000000000 */
[----:B------:R-:W-:Y:S01]  /*5ba0*/  UMOV UR8, 0x1 ;  /* 0x0000000100087882 */ /* 0x000fe20000000000 */
[----:B------:R-:W-:Y:S01]  /*5bb0*/  UIMAD.WIDE.U32 UR4, UR4, UR5, URZ ;  /* 0x00000005040472a5 */ /* 0x000fe2000f8e003f */
[----:B------:R-:W-:Y:S01]  /*5bc0*/  LOP3.LUT P0, RZ, R2, 0x1f, RZ, 0xc0, !PT ;  /* 0x0000001f02ff7812 */ /* 0x000fe2000780c0ff */
[----:B------:R-:W-:Y:S01]  /*5bd0*/  USHF.L.U32 UR7, UR7, UR6, URZ ;  /* 0x0000000607077299 */ /* 0x000fe2000800063f */
[----:B------:R-:W-:Y:S01]  /*5be0*/  BSSY B0, `(.L_x_106) ;  /* 0x00000c1000007945 */ /* 0x000fe20003800000 */
[----:B------:R-:W-:Y:S01]  /*5bf0*/  USHF.L.U32 UR18, UR8, UR6, URZ ;  /* 0x0000000608127299 */ /* 0x000fe2000800063f */
[----:B------:R-:W-:Y:S01]  /*5c00*/  IMAD.MOV.U32 R15, RZ, RZ, 0x1 ;  /* 0x00000001ff0f7424 */ /* 0x000fe200078e00ff */
[----:B------:R-:W-:Y:S01]  /*5c10*/  LOP3.LUT R16, R4, 0x2, RZ, 0xfc, !PT ;  /* 0x0000000204107812 */ /* 0x000fe200078efcff */
[----:B------:R-:W-:Y:S01]  /*5c20*/  ULDC UR6, c[0x0][0x14] ;  /* 0x0000050000067ab9 */ /* 0x000fe20000000800 */
[----:B------:R-:W-:Y:S01]  /*5c30*/  PLOP3.LUT P0, PT, P0, P2, PT, 0x8a, 0x0 ;  /* 0x000000000000781c */ /* 0x000fe20000705172 */
[----:B------:R-:W-:Y:S01]  /*5c40*/  UIMAD.WIDE.U32 UR20, UR4, UR6, URZ ;  /* 0x00000006041472a5 */ /* 0x000fe2000f8e003f */
[----:B------:R-:W-:Y:S01]  /*5c50*/  IMAD.MOV.U32 R10, RZ, RZ, 0x1 ;  /* 0x00000001ff0a7424 */ /* 0x000fe200078e00ff */
[----:B------:R-:W-:Y:S01]  /*5c60*/  UIMAD UR13, UR5, UR6, URZ ;  /* 0x00000006050d72a4 */ /* 0x000fe2000f8e023f */
[----:B------:R-:W-:Y:S01]  /*5c70*/  IMAD.MOV.U32 R13, RZ, RZ, RZ ;  /* 0x000000ffff0d7224 */ /* 0x000fe200078e00ff */
[----:B------:R-:W-:Y:S01]  /*5c80*/  ULOP3.LUT UR17, URZ, UR7, URZ, 0x33, !UPT ;  /* 0x000000073f117292 */ /* 0x000fe2000f8e333f */
[----:B0-----:R-:W-:Y:S01]  /*5c90*/  VIADD R3, R3, 0x7f ;  /* 0x0000007f03037836 */ /* 0x001fe20000000000 */
[----:B------:R-:W-:Y:S01]  /*5ca0*/  UIADD3 UR13, UR21, UR13, URZ ;  /* 0x0000000d150d7290 */ /* 0x000fe2000fffe03f */
[----:B------:R-:W-:-:S03]  /*5cb0*/  ULDC.64 UR22, c[0x0][0x198] ;  /* 0x0000660000167ab9 */ /* 0x000fc60000000a00 */
[----:B------:R-:W-:-:S04]  /*5cc0*/  SHF.R.S32.HI R6, RZ, 0x1f, R3 ;  /* 0x0000001fff067819 */ /* 0x000fc80000011403 */
[----:B------:R-:W-:-:S04]  /*5cd0*/  LEA.HI R6, R6, R3, RZ, 0x7 ;  /* 0x0000000306067211 */ /* 0x000fc800078f38ff */
[----:B------:R-:W-:-:S05]  /*5ce0*/  SHF.R.S32.HI R12, RZ, 0x7, R6 ;  /* 0x00000007ff0c7819 */ /* 0x000fca0000011406 */
[----:B------:R-:W-:-:S07]  /*5cf0*/  VIADD R11, R12, 0x1 ;  /* 0x000000010c0b7836 */ /* 0x000fce0000000000 */
.L_x_118:
[----:B------:R-:W-:-:S03]  /*5d00*/  UMOV UR4, 0xffffffff ;  /* 0xffffffff00047882 */ /* 0x000fc60000000000 */
[----:B------:R-:W-:Y:S05]  /*5d10*/  BRA.DIV UR4, `(.L_x_107) ;  /* 0x00000012045c7947 */ /* 0x000fea000b800000 */
[----:B------:R-:W-:-:S13]  /*5d20*/  ELECT P1, URZ, PT ;  /* 0x00000000003f782f */ /* 0x000fda0003820000 */
.L_x_134:
[----:B------:R-:W0:Y:S01]  /*5d30*/  LDC R2, c[0x0][0x28c] ;  /* 0x0000a300ff027b82 */ /* 0x000e220000000800 */
[----:B------:R-:W-:Y:S01]  /*5d40*/  BSSY B1, `(.L_x_108) ;  /* 0x0000037000017945 */ /* 0x000fe20003800000 */
[----:B0-----:R-:W-:-:S13]  /*5d50*/  ISETP.LT.OR P1, PT, R2, 0x1, !P1 ;  /* 0x000000010200780c */ /* 0x001fda0004f21670 */
[----:B------:R-:W-:Y:S05]  /*5d60*/  @P1 BRA `(.L_x_109) ;  /* 0x0000000000d01947 */ /* 0x000fea0003800000 */
[----:B------:R-:W-:Y:S02]  /*5d70*/  IMAD.SHL.U32 R17, R17, 0x40, RZ ;  /* 0x0000004011117824 */ /* 0x000fe400078e00ff */
[----:B------:R-:W-:Y:S02]  /*5d80*/  IMAD.SHL.U32 R14, R14, 0x80, RZ ;  /* 0x000000800e0e7824 */ /* 0x000fe400078e00ff */
[----:B------:R-:W-:Y:S02]  /*5d90*/  IMAD.MOV.U32 R20, RZ, RZ, RZ ;  /* 0x000000ffff147224 */ /* 0x000fe400078e00ff */
[----:B------:R-:W-:Y:S02]  /*5da0*/  IMAD.MOV.U32 R2, RZ, RZ, R11 ;  /* 0x000000ffff027224 */ /* 0x000fe400078e000b */
[----:B------:R-:W-:Y:S02]  /*5db0*/  IMAD.MOV.U32 R3, RZ, RZ, R10 ;  /* 0x000000ffff037224 */ /* 0x000fe400078e000a */
[----:B------:R-:W-:-:S07]  /*5dc0*/  IMAD.MOV.U32 R6, RZ, RZ, R13 ;  /* 0x000000ffff067224 */ /* 0x000fce00078e000d */
.L_x_113:
[----:B------:R-:W0:Y:S01]  /*5dd0*/  S2R R8, SR_CgaCtaId ;  /* 0x0000000000087919 */ /* 0x000e220000008800 */
[----:B------:R-:W-:-:S04]  /*5de0*/  MOV R7, 0x400 ;  /* 0x0000040000077802 */ /* 0x000fc80000000f00 */
[----:B0-----:R-:W-:Y:S02]  /*5df0*/  LEA R19, R8, R7, 0x18 ;  /* 0x0000000708137211 */ /* 0x001fe400078ec0ff */
[----:B------:R-:W-:Y:S01]  /*5e00*/  SHF.L.U32 R7, R3, 0x1f, RZ ;  /* 0x0000001f03077819 */ /* 0x000fe200000006ff */
[----:B------:R-:W0:Y:S02]  /*5e10*/  @!P2 LDC R8, c[0x0][0x500] ;  /* 0x00014000ff08ab82 */ /* 0x000e240000000800 */
[----:B------:R-:W-:-:S04]  /*5e20*/  IMAD R18, R6, 0x8, R19 ;  /* 0x0000000806127824 */ /* 0x000fc800078e0213 */
[----:B------:R-:W1:Y:S02]  /*5e30*/  SYNCS.PHASECHK.TRANS64.TRYWAIT P1, [R18+URZ+0x48], R7 ;  /* 0x00004807120075a7 */ /* 0x000e64000802017f */
[----:B-1----:R-:W-:Y:S05]  /*5e40*/  @!P1 BRA `(.L_x_110) ;  /* 0x0000001000309947 */ /* 0x002fea0003800000 */
.L_x_135:
[----:B-1----:R-:W-:Y:S01]  /*5e50*/  PRMT R7, R16, 0x9910, RZ ;  /* 0x0000991010077816 */ /* 0x002fe200000000ff */
[----:B0-----:R0:W-:Y:S03]  /*5e60*/  @!P2 SYNCS.ARRIVE.TRANS64 RZ, [R18+URZ], R8 ;  /* 0x0000000812ffa9a7 */ /* 0x0011e6000800003f */
[----:B------:R-:W-:-:S13]  /*5e70*/  ISETP.NE.AND P1, PT, R7, 0x2, PT ;  /* 0x000000020700780c */ /* 0x000fda0003f25270 */
[----:B0-----:R-:W-:Y:S05]  /*5e80*/  @P1 BRA `(.L_x_111) ;  /* 0x0000000000041947 */ /* 0x001fea0003800000 */
[----:B------:R-:W-:Y:S01]  /*5e90*/  BPT.TRAP 0x1 ;  /* 0x000000040000795c */ /* 0x000fe20000300000 */
.L_x_111:
[----:B------:R-:W-:Y:S05]  /*5ea0*/  @P0 BRA `(.L_x_112) ;  /* 0x0000000000040947 */ /* 0x000fea0003800000 */
[----:B------:R-:W-:Y:S01]  /*5eb0*/  BPT.TRAP 0x1 ;  /* 0x000000040000795c */ /* 0x000fe20000300000 */
.L_x_112:
[--C-:B------:R-:W-:Y:S01]  /*5ec0*/  IMAD R7, R6, 0x4000, R19.reuse ;  /* 0x0000400006077824 */ /* 0x100fe200078e0213 */
[----:B------:R-:W-:Y:S01]  /*5ed0*/  R2UR UR9, R18 ;  /* 0x00000000120972ca */ /* 0x000fe200000e0000 */
[----:B------:R-:W-:Y:S01]  /*5ee0*/  IMAD R19, R6, 0x2000, R19 ;  /* 0x0000200006137824 */ /* 0x000fe200078e0213 */
[----:B------:R-:W-:Y:S01]  /*5ef0*/  UIADD3 UR4, UP0, UR22, 0xf0, URZ ;  /* 0x000000f016047890 */ /* 0x000fe2000ff1e03f */
[----:B------:R-:W-:Y:S01]  /*5f00*/  VIADD R2, R2, 0xffffffff ;  /* 0xffffffff02027836 */ /* 0x000fe20000000000 */
[----:B------:R-:W-:Y:S01]  /*5f10*/  R2UR UR5, R7 ;  /* 0x00000000070572ca */ /* 0x000fe200000e0000 */
[----:B------:R-:W-:Y:S01]  /*5f20*/  UIADD3 UR24, UP1, UR22, 0x1f0, URZ ;  /* 0x000001f016187890 */ /* 0x000fe2000ff3e03f */
[----:B------:R-:W-:Y:S01]  /*5f30*/  R2UR UR8, R19 ;  /* 0x00000000130872ca */ /* 0x000fe200000e0000 */
[----:B------:R-:W-:Y:S01]  /*5f40*/  VIADD R6, R6, 0x1 ;  /* 0x0000000106067836 */ /* 0x000fe20000000000 */
[----:B------:R-:W-:Y:S01]  /*5f50*/  R2UR UR11, R14 ;  /* 0x000000000e0b72ca */ /* 0x000fe200000e0000 */
[----:B------:R-:W-:Y:S01]  /*5f60*/  UIADD3.X UR25, URZ, UR23, URZ, UP1, !UPT ;  /* 0x000000173f197290 */ /* 0x000fe20008ffe43f */
[C---:B------:R-:W-:Y:S01]  /*5f70*/  R2UR UR10, R20.reuse ;  /* 0x00000000140a72ca */ /* 0x040fe200000e0000 */
[----:B------:R-:W-:Y:S01]  /*5f80*/  UMOV UR6, 0x0 ;  /* 0x0000000000067882 */ /* 0x000fe20000000000 */
[----:B------:R-:W-:Y:S01]  /*5f90*/  R2UR UR12, R9 ;  /* 0x00000000090c72ca */ /* 0x000fe200000e0000 */
[----:B------:R-:W-:Y:S01]  /*5fa0*/  UMOV UR7, 0x10000000 ;  /* 0x1000000000077882 */ /* 0x000fe20000000000 */
[----:B------:R-:W-:Y:S01]  /*5fb0*/  R2UR UR19, R17 ;  /* 0x00000000111372ca */ /* 0x000fe200000e0000 */
[----:B------:R-:W-:Y:S01]  /*5fc0*/  VIADD R20, R20, 0x80 ;  /* 0x0000008014147836 */ /* 0x000fe20000000000 */
[----:B------:R-:W-:Y:S01]  /*5fd0*/  ISETP.GT.AND P3, PT, R2, 0x1, PT ;  /* 0x000000010200780c */ /* 0x000fe20003f64270 */
[----:B------:R-:W-:Y:S01]  /*5fe0*/  UIADD3 UR14, UR5, 0x180, URZ ;  /* 0x00000180050e7890 */ /* 0x000fe2000fffe03f */
[----:B------:R-:W-:Y:S01]  /*5ff0*/  ISETP.NE.AND P1, PT, R6, 0x9, PT ;  /* 0x000000090600780c */ /* 0x000fe20003f25270 */
[----:B------:R-:W-:-:S02]  /*6000*/  UIADD3.X UR5, URZ, UR23, URZ, UP0, !UPT ;  /* 0x000000173f057290 */ /* 0x000fc400087fe43f */
[----:B------:R-:W-:Y:S01]  /*6010*/  UIADD3 UR15, UR8, 0x24180, URZ ;  /* 0x00024180080f7890 */ /* 0x000fe2000fffe03f */
[----:B------:R-:W-:Y:S02]  /*6020*/  SEL R8, RZ, 0x1, P1 ;  /* 0x00000001ff087807 */ /* 0x000fe40000800000 */
[----:B------:R-:W-:Y:S01]  /*6030*/  UMOV UR8, UR14 ;  /* 0x0000000e00087c82 */ /* 0x000fe20008000000 */
[----:B------:R-:W-:Y:S02]  /*6040*/  SEL R6, R6, RZ, P1 ;  /* 0x000000ff06067207 */ /* 0x000fe40000800000 */
[----:B------:R-:W-:Y:S01]  /*6050*/  LOP3.LUT R3, R3, R8, RZ, 0x3c, !PT ;  /* 0x0000000803037212 */ /* 0x000fe200078e3cff */
[----:B------:R0:W-:Y:S02]  /*6060*/  UTMALDG.3D [UR8], [UR4], desc[UR6] ;  /* 0x00000608040075b4 */ /* 0x0001e40008011000 */
[----:B0-----:R-:W-:Y:S01]  /*6070*/  UMOV UR8, UR15 ;  /* 0x0000000f00087c82 */ /* 0x001fe20008000000 */
[----:B------:R-:W-:-:S02]  /*6080*/  UMOV UR11, UR19 ;  /* 0x00000013000b7c82 */ /* 0x000fc40008000000 */
[----:B------:R0:W-:Y:S02]  /*6090*/  UTMALDG.3D [UR8], [UR24], desc[UR6] ;  /* 0x00000608180075b4 */ /* 0x0001e40008011000 */
[----:B0-----:R-:W-:Y:S05]  /*60a0*/  @P3 BRA `(.L_x_113) ;  /* 0xfffffffc00483947 */ /* 0x001fea000383ffff */
.L_x_109:
[----:B------:R-:W-:Y:S05]  /*60b0*/  BSYNC B1 ;  /* 0x0000000000017941 */ /* 0x000fea0003800000 */
.L_x_108:
[----:B------:R-:W-:Y:S01]  /*60c0*/  LOP3.LUT P3, RZ, R15, 0xff, RZ, 0xc0, !PT ;  /* 0x000000ff0fff7812 */ /* 0x000fe2000786c0ff */
[----:B------:R-:W-:Y:S01]  /*60d0*/  IMAD.IADD R6, R12, 0x1, R13 ;  /* 0x000000010c067824 */ /* 0x000fe200078e020d */
[----:B------:R-:W-:Y:S01]  /*60e0*/  IADD3 R0, P5, R0, UR20, RZ ;  /* 0x0000001400007c10 */ /* 0x000fe2000ffbe0ff */
[----:B------:R-:W-:Y:S01]  /*60f0*/  ULDC.64 UR4, c[0x0][0x650] ;  /* 0x0001940000047ab9 */ /* 0x000fe20000000a00 */
[----:B------:R-:W-:Y:S01]  /*6100*/  BSSY B1, `(.L_x_114) ;  /* 0x000006c000017945 */ /* 0x000fe20003800000 */
[----:B------:R-:W-:Y:S01]  /*6110*/  IMAD.MOV.U32 R14, RZ, RZ, -0x1 ;  /* 0xffffffffff0e7424 */ /* 0x000fe200078e00ff */
[----:B------:R-:W-:Y:S01]  /*6120*/  ISETP.GT.U32.AND P1, PT, R6, 0x8, PT ;  /* 0x000000080600780c */ /* 0x000fe20003f24070 */
[----:B------:R-:W-:Y:S01]  /*6130*/  IMAD.MOV.U32 R17, RZ, RZ, -0x1 ;  /* 0xffffffffff117424 */ /* 0x000fe200078e00ff */
[----:B------:R-:W-:Y:S01]  /*6140*/  IADD3.X R5, R5, UR13, RZ, P5, !PT ;  /* 0x0000000d05057c10 */ /* 0x000fe2000affe4ff */
[----:B------:R-:W-:Y:S01]  /*6150*/  IMAD.MOV.U32 R9, RZ, RZ, -0x1 ;  /* 0xffffffffff097424 */ /* 0x000fe200078e00ff */
[----:B------:R-:W-:-:S02]  /*6160*/  ISETP.LT.U32.AND P1, PT, R12, 0x9, P1 ;  /* 0x000000090c00780c */ /* 0x000fc40000f21070 */
[----:B------:R-:W-:Y:S01]  /*6170*/  PRMT R15, RZ, 0x7610, R15 ;  /* 0x00007610ff0f7816 */ /* 0x000fe2000000000f */
[----:B------:R-:W0:Y:S01]  /*6180*/  @P3 S2R R3, SR_CgaCtaId ;  /* 0x0000000000033919 */ /* 0x000e220000008800 */
[----:B------:R-:W-:-:S04]  /*6190*/  @P3 MOV R2, 0x400 ;  /* 0x0000040000023802 */ /* 0x000fc80000000f00 */
[----:B0-----:R-:W-:Y:S01]  /*61a0*/  @P3 LEA R7, R3, R2, 0x18 ;  /* 0x0000000203073211 */ /* 0x001fe200078ec0ff */
[----:B------:R-:W-:-:S03]  /*61b0*/  IMAD.WIDE.U32 R2, R6, 0x38e38e39, RZ ;  /* 0x38e38e3906027825 */ /* 0x000fc600078e00ff */
[----:B------:R0:W-:Y:S01]  /*61c0*/  @P3 SYNCS.ARRIVE.TRANS64.A1T0 RZ, [R7+URZ+0xa8], RZ ;  /* 0x0000a8ff07ff39a7 */ /* 0x0001e2000810003f */
[----:B------:R-:W-:Y:S02]  /*61d0*/  ISETP.GE.U32.AND P3, PT, R12, 0x9, PT ;  /* 0x000000090c00780c */ /* 0x000fe40003f66070 */
[----:B------:R-:W-:Y:S02]  /*61e0*/  PRMT R2, RZ, 0x7610, R2 ;  /* 0x00007610ff027816 */ /* 0x000fe40000000002 */
[----:B0-----:R-:W-:Y:S02]  /*61f0*/  SHF.R.U32.HI R7, RZ, 0x1, R3 ;  /* 0x00000001ff077819 */ /* 0x001fe40000011603 */
[----:B------:R-:W-:Y:S02]  /*6200*/  SEL R3, RZ, 0x1, !P1 ;  /* 0x00000001ff037807 */ /* 0x000fe40004800000 */
[----:B------:R-:W-:Y:S01]  /*6210*/  ISETP.GE.U32.AND P1, PT, R0, UR4, PT ;  /* 0x0000000400007c0c */ /* 0x000fe2000bf26070 */
[----:B------:R-:W-:Y:S01]  /*6220*/  IMAD R13, R7, -0x9, R6 ;  /* 0xfffffff7070d7824 */ /* 0x000fe200078e0206 */
[----:B------:R-:W-:-:S02]  /*6230*/  LOP3.LUT R10, R10, R3, RZ, 0x3c, !PT ;  /* 0x000000030a0a7212 */ /* 0x000fc400078e3cff */
[----:B------:R-:W-:Y:S02]  /*6240*/  ISETP.GE.U32.AND.EX P1, PT, R5, UR5, PT, P1 ;  /* 0x0000000505007c0c */ /* 0x000fe4000bf26110 */
[----:B------:R-:W-:-:S11]  /*6250*/  @P3 LOP3.LUT R10, R10, 0x1, R7, 0x78, !PT ;  /* 0x000000010a0a3812 */ /* 0x000fd600078e7807 */
[----:B------:R-:W-:Y:S05]  /*6260*/  @P1 BRA `(.L_x_115) ;  /* 0x0000000400541947 */ /* 0x000fea0003800000 */
[----:B------:R-:W-:Y:S01]  /*6270*/  ULDC.64 UR4, c[0x0][0x628] ;  /* 0x00018a0000047ab9 */ /* 0x000fe20000000a00 */
[----:B------:R-:W0:Y:S01]  /*6280*/  S2R R17, SR_CTAID.X ;  /* 0x0000000000117919 */ /* 0x000e220000002500 */
[----:B------:R-:W-:Y:S01]  /*6290*/  ISETP.NE.U32.AND P1, PT, RZ, UR4, PT ;  /* 0x00000004ff007c0c */ /* 0x000fe2000bf25070 */
[----:B------:R-:W-:Y:S01]  /*62a0*/  ULDC UR7, c[0x0][0x630] ;  /* 0x00018c0000077ab9 */ /* 0x000fe20000000800 */
[----:B------:R-:W-:Y:S01]  /*62b0*/  IMAD.MOV.U32 R2, RZ, RZ, R0 ;  /* 0x000000ffff027224 */ /* 0x000fe200078e0000 */
[----:B------:R-:W1:Y:S01]  /*62c0*/  S2R R14, SR_CTAID.Y ;  /* 0x00000000000e7919 */ /* 0x000e620000002600 */
[----:B------:R-:W-:Y:S01]  /*62d0*/  ISETP.NE.AND.EX P1, PT, RZ, UR5, PT, P1 ;  /* 0x00000005ff007c0c */ /* 0x000fe2000bf25310 */
[----:B------:R-:W-:-:S12]  /*62e0*/  IMAD.MOV.U32 R3, RZ, RZ, R5 ;  /* 0x000000ffff037224 */ /* 0x000fd800078e0005 */
[----:B------:R-:W-:Y:S05]  /*62f0*/  @!P1 BRA `(.L_x_116) ;  /* 0x0000000000289947 */ /* 0x000fea0003800000 */
[----:B------:R-:W-:Y:S02]  /*6300*/  ULDC UR6, c[0x0][0x634] ;  /* 0x00018d0000067ab9 */ /* 0x000fe40000000800 */
[----:B------:R-:W-:-:S05]  /*6310*/  IADD3 R9, P1, R0, UR6, RZ ;  /* 0x0000000600097c10 */ /* 0x000fca000ff3e0ff */
[----:B------:R-:W-:-:S04]  /*6320*/  IMAD.X R19, RZ, RZ, R5, P1 ;  /* 0x000000ffff137224 */ /* 0x000fc800008e0605 */
[----:B------:R-:W-:-:S04]  /*6330*/  IMAD.WIDE.U32 R6, R19, UR4, RZ ;  /* 0x0000000413067c25 */ /* 0x000fc8000f8e00ff */
[----:B------:R-:W-:-:S04]  /*6340*/  IMAD.WIDE.U32 R6, P1, R9, UR5, R6 ;  /* 0x0000000509067c25 */ /* 0x000fc8000f820006 */
[----:B------:R-:W-:-:S04]  /*6350*/  IMAD.WIDE.U32 R8, R9, UR4, RZ ;  /* 0x0000000409087c25 */ /* 0x000fc8000f8e00ff */
[----:B------:R-:W-:Y:S01]  /*6360*/  IMAD.X R3, RZ, RZ, RZ, P1 ;  /* 0x000000ffff037224 */ /* 0x000fe200008e06ff */
[----:B------:R-:W-:Y:S01]  /*6370*/  IADD3 RZ, P1, R9, R6, RZ ;  /* 0x0000000609ff7210 */ /* 0x000fe20007f3e0ff */
[----:B------:R-:W-:-:S04]  /*6380*/  IMAD.MOV.U32 R2, RZ, RZ, R7 ;  /* 0x000000ffff027224 */ /* 0x000fc800078e0007 */
[----:B------:R-:W-:-:S08]  /*6390*/  IMAD.WIDE.U32.X R2, R19, UR5, R2, P1 ;  /* 0x0000000513027c25 */ /* 0x000fd000088e0402 */
.L_x_116:
[--C-:B------:R-:W-:Y:S01]  /*63a0*/  SHF.R.U64 R8, R2, UR7, R3.reuse ;  /* 0x0000000702087c19 */ /* 0x100fe20008001203 */
[----:B------:R-:W-:Y:S01]  /*63b0*/  ULDC.64 UR4, c[0x0][0x620] ;  /* 0x0001880000047ab9 */ /* 0x000fe20000000a00 */
[----:B------:R-:W-:Y:S01]  /*63c0*/  SHF.R.U32.HI R2, RZ, UR7, R3 ;  /* 0x00000007ff027c19 */ /* 0x000fe20008011603 */
[----:B------:R-:W-:Y:S01]  /*63d0*/  IMAD.MOV.U32 R3, RZ, RZ, R5 ;  /* 0x000000ffff037224 */ /* 0x000fe200078e0005 */
[----:B------:R-:W-:Y:S01]  /*63e0*/  IADD3 R7, P1, RZ, -R8, RZ ;  /* 0x80000008ff077210 */ /* 0x000fe20007f3e0ff */
[----:B------:R-:W2:Y:S01]  /*63f0*/  LDC R22, c[0x0][0x144] ;  /* 0x00005100ff167b82 */ /* 0x000ea20000000800 */
[----:B0-----:R-:W-:Y:S01]  /*6400*/  I2FP.F32.U32 R9, R17 ;  /* 0x0000001100097245 */ /* 0x001fe20000201000 */
[----:B------:R-:W-:Y:S01]  /*6410*/  ULDC.64 UR8, c[0x0][0x640] ;  /* 0x0001900000087ab9 */ /* 0x000fe20000000a00 */
[----:B------:R-:W-:Y:S01]  /*6420*/  ULDC UR6, c[0x0][0x608] ;  /* 0x0001820000067ab9 */ /* 0x000fe20000000800 */
[----:B------:R-:W-:Y:S01]  /*6430*/  IMAD.X R2, RZ, RZ, ~R2, P1 ;  /* 0x000000ffff027224 */ /* 0x000fe200008e0e02 */
[----:B------:R-:W-:-:S03]  /*6440*/  ISETP.NE.U32.AND P1, PT, RZ, UR8, PT ;  /* 0x00000008ff007c0c */ /* 0x000fc6000bf25070 */
[----:B------:R-:W-:Y:S01]  /*6450*/  IMAD R6, R2, UR4, RZ ;  /* 0x0000000402067c24 */ /* 0x000fe2000f8e02ff */
[----:B------:R-:W0:Y:S01]  /*6460*/  LDC R19, c[0x0][0x148] ;  /* 0x00005200ff137b82 */ /* 0x000e220000000800 */
[----:B------:R-:W-:Y:S01]  /*6470*/  IMAD.MOV.U32 R2, RZ, RZ, R0 ;  /* 0x000000ffff027224 */ /* 0x000fe200078e0000 */
[----:B------:R-:W-:-:S03]  /*6480*/  ISETP.NE.AND.EX P1, PT, RZ, UR9, PT, P1 ;  /* 0x00000009ff007c0c */ /* 0x000fc6000bf25310 */
[----:B------:R-:W-:Y:S01]  /*6490*/  IMAD.WIDE.U32 R2, R7, UR4, R2 ;  /* 0x0000000407027c25 */ /* 0x000fe2000f8e0002 */
[----:B------:R-:W-:-:S03]  /*64a0*/  ULDC UR4, c[0x0][0x150] ;  /* 0x0000540000047ab9 */ /* 0x000fc60000000800 */
[----:B------:R-:W-:Y:S02]  /*64b0*/  IMAD R7, R7, UR5, R6 ;  /* 0x0000000507077c24 */ /* 0x000fe4000f8e0206 */
[----:B------:R-:W-:Y:S01]  /*64c0*/  FMUL R6, R9, UR4 ;  /* 0x0000000409067c20 */ /* 0x000fe20008400000 */
[----:B------:R-:W-:Y:S01]  /*64d0*/  ULDC UR4, c[0x0][0x618] ;  /* 0x0001860000047ab9 */ /* 0x000fe20000000800 */
[----:B------:R-:W-:Y:S01]  /*64e0*/  ULDC UR5, c[0x0][0x154] ;  /* 0x0000550000057ab9 */ /* 0x000fe20000000800 */
[----:B------:R-:W-:-:S03]  /*64f0*/  IMAD.IADD R3, R3, 0x1, R7 ;  /* 0x0000000103037824 */ /* 0x000fc600078e0207 */
[----:B------:R-:W3:Y:S02]  /*6500*/  F2I.U32.TRUNC.NTZ R6, R6 ;  /* 0x0000000600067305 */ /* 0x000ee4000020f000 */
[----:B------:R-:W-:Y:S02]  /*6510*/  SHF.R.U64 R9, R2, UR4, R3 ;  /* 0x0000000402097c19 */ /* 0x000fe40008001203 */
[----:B-1----:R-:W-:-:S05]  /*6520*/  I2FP.F32.U32 R2, R14 ;  /* 0x0000000e00027245 */ /* 0x002fca0000201000 */
[----:B------:R-:W-:Y:S01]  /*6530*/  FMUL R21, R2, UR5 ;  /* 0x0000000502157c20 */ /* 0x000fe20008400000 */
[----:B------:R-:W-:Y:S01]  /*6540*/  SHF.R.U32.HI R2, RZ, UR4, R3 ;  /* 0x00000004ff027c19 */ /* 0x000fe20008011603 */
[----:B------:R-:W-:-:S03]  /*6550*/  ULDC UR4, c[0x0][0x658] ;  /* 0x0001960000047ab9 */ /* 0x000fc60000000800 */
[--C-:B------:R-:W-:Y:S01]  /*6560*/  SHF.R.U64 R20, R9, UR6, R2.reuse ;  /* 0x0000000609147c19 */ /* 0x100fe20008001202 */
[----:B------:R-:W1:Y:S01]  /*6570*/  F2I.U32.TRUNC.NTZ R21, R21 ;  /* 0x0000001500157305 */ /* 0x000e62000020f000 */
[----:B------:R-:W-:Y:S01]  /*6580*/  SHF.R.U32.HI R3, RZ, UR6, R2 ;  /* 0x00000006ff037c19 */ /* 0x000fe20008011602 */
[----:B---3--:R-:W-:-:S03]  /*6590*/  IMAD.MOV R6, RZ, RZ, -R6 ;  /* 0x000000ffff067224 */ /* 0x008fc600078e0a06 */
[----:B------:R-:W-:Y:S01]  /*65a0*/  SHF.R.U64 R18, R20, UR4, R3 ;  /* 0x0000000414127c19 */ /* 0x000fe20008001203 */
[----:B--2---:R-:W-:Y:S01]  /*65b0*/  IMAD R17, R22, R6, R17 ;  /* 0x0000000616117224 */ /* 0x004fe200078e0211 */
[----:B------:R-:W-:-:S03]  /*65c0*/  SHF.R.U32.HI R23, RZ, UR4, R3 ;  /* 0x00000004ff177c19 */ /* 0x000fc60008011603 */
[----:B------:R-:W-:Y:S02]  /*65d0*/  IMAD.MOV.U32 R2, RZ, RZ, R18 ;  /* 0x000000ffff027224 */ /* 0x000fe400078e0012 */
[----:B------:R-:W-:Y:S01]  /*65e0*/  IMAD.MOV.U32 R3, RZ, RZ, R23 ;  /* 0x000000ffff037224 */ /* 0x000fe200078e0017 */
[----:B------:R-:W-:Y:S06]  /*65f0*/  @!P1 BRA `(.L_x_117) ;  /* 0x0000000000289947 */ /* 0x000fec0003800000 */
[----:B------:R-:W-:Y:S02]  /*6600*/  ULDC UR4, c[0x0][0x64c] ;  /* 0x0001930000047ab9 */ /* 0x000fe40000000800 */
[----:B------:R-:W-:-:S05]  /*6610*/  IADD3 R3, P1, R18, UR4, RZ ;  /* 0x0000000412037c10 */ /* 0x000fca000ff3e0ff */
[----:B------:R-:W-:-:S04]  /*6620*/  IMAD.X R23, RZ, RZ, R23, P1 ;  /* 0x000000ffff177224 */ /* 0x000fc800008e0617 */
[----:B------:R-:W-:-:S04]  /*6630*/  IMAD.WIDE.U32 R6, R23, UR8, RZ ;  /* 0x0000000817067c25 */ /* 0x000fc8000f8e00ff */
[----:B------:R-:W-:-:S04]  /*6640*/  IMAD.WIDE.U32 R6, P1, R3, UR9, R6 ;  /* 0x0000000903067c25 */ /* 0x000fc8000f820006 */
[----:B------:R-:W-:-:S04]  /*6650*/  IMAD.WIDE.U32 R2, R3, UR8, RZ ;  /* 0x0000000803027c25 */ /* 0x000fc8000f8e00ff */
[----:B------:R-:W-:Y:S01]  /*6660*/  IMAD.MOV.U32 R2, RZ, RZ, R7 ;  /* 0x000000ffff027224 */ /* 0x000fe200078e0007 */
[----:B------:R-:W-:Y:S01]  /*6670*/  IADD3 RZ, P3, R3, R6, RZ ;  /* 0x0000000603ff7210 */ /* 0x000fe20007f7e0ff */
[----:B------:R-:W-:-:S04]  /*6680*/  IMAD.X R3, RZ, RZ, RZ, P1 ;  /* 0x000000ffff037224 */ /* 0x000fc800008e06ff */
[----:B------:R-:W-:-:S08]  /*6690*/  IMAD.WIDE.U32.X R2, R23, UR9, R2, P3 ;  /* 0x0000000917027c25 */ /* 0x000fd000098e0402 */
.L_x_117:
[----:B------:R-:W-:Y:S01]  /*66a0*/  ULDC UR4, c[0x0][0x648] ;  /* 0x0001920000047ab9 */ /* 0x000fe20000000800 */
[----:B-1----:R-:W-:Y:S01]  /*66b0*/  IMAD.MOV R21, RZ, RZ, -R21 ;  /* 0x000000ffff157224 */ /* 0x002fe200078e0a15 */
[----:B------:R-:W-:Y:S01]  /*66c0*/  SHF.R.U64 R3, R2, UR4, R3 ;  /* 0x0000000402037c19 */ /* 0x000fe20008001203 */
[----:B------:R-:W-:Y:S01]  /*66d0*/  ULDC UR4, c[0x0][0x638] ;  /* 0x00018e0000047ab9 */ /* 0x000fe20000000800 */
[----:B------:R-:W-:Y:S01]  /*66e0*/  LOP3.LUT R20, R20, UR17, RZ, 0xc0, !PT ;  /* 0x0000001114147c12 */ /* 0x000fe2000f8ec0ff */
[----:B0-----:R-:W-:Y:S01]  /*66f0*/  @P4 IMAD R17, R19, R21, R14 ;  /* 0x0000001513114224 */ /* 0x001fe200078e020e */
[----:B------:R-:W-:Y:S01]  /*6700*/  ULDC UR5, c[0x0][0x610] ;  /* 0x0001840000057ab9 */ /* 0x000fe20000000800 */
[----:B------:R-:W-:Y:S02]  /*6710*/  IMAD.MOV R7, RZ, RZ, -R3 ;  /* 0x000000ffff077224 */ /* 0x000fe400078e0a03 */
[----:B------:R-:W-:Y:S01]  /*6720*/  IMAD R14, R3, UR18, R20 ;  /* 0x00000012030e7c24 */ /* 0x000fe2000f8e0214 */
[----:B------:R-:W-:Y:S01]  /*6730*/  LOP3.LUT R3, R9, UR16, RZ, 0xc0, !PT ;  /* 0x0000001009037c12 */ /* 0x000fe2000f8ec0ff */
[----:B------:R-:W-:Y:S01]  /*6740*/  IMAD R18, R7, UR4, R18 ;  /* 0x0000000407127c24 */ /* 0x000fe2000f8e0212 */
[----:B------:R-:W-:Y:S01]  /*6750*/  ULDC UR4, c[0x0][0x600] ;  /* 0x0001800000047ab9 */ /* 0x000fe20000000800 */
[----:B------:R-:W-:-:S02]  /*6760*/  IMAD R14, R14, UR5, R17 ;  /* 0x000000050e0e7c24 */ /* 0x000fc4000f8e0211 */
[----:B------:R-:W-:Y:S02]  /*6770*/  IMAD R3, R18, UR4, R3 ;  /* 0x0000000412037c24 */ /* 0x000fe4000f8e0203 */
[----:B------:R-:W-:Y:S02]  /*6780*/  IMAD.MOV.U32 R2, RZ, RZ, 0x1 ;  /* 0x00000001ff027424 */ /* 0x000fe400078e00ff */
[----:B------:R-:W-:Y:S01]  /*6790*/  IMAD.MOV.U32 R9, RZ, RZ, R8 ;  /* 0x000000ffff097224 */ /* 0x000fe200078e0008 */
[----:B------:R-:W-:Y:S02]  /*67a0*/  SEL R17, R3, R14, !P4 ;  /* 0x0000000e03117207 */ /* 0x000fe40006000000 */
[----:B------:R-:W-:-:S07]  /*67b0*/  SEL R14, R14, R3, !P4 ;  /* 0x000000030e0e7207 */ /* 0x000fce0006000000 */
.L_x_115:
[----:B------:R-:W-:Y:S05]  /*67c0*/  BSYNC B1 ;  /* 0x0000000000017941 */ /* 0x000fea0003800000 */
.L_x_114:
[----:B------:R-:W-:-:S13]  /*67d0*/  LOP3.LUT P1, RZ, R2, 0xff, RZ, 0xc0, !PT ;  /* 0x000000ff02ff7812 */ /* 0x000fda000782c0ff */
[----:B------:R-:W-:Y:S05]  /*67e0*/  @P1 BRA `(.L_x_118) ;  /* 0xfffffff400441947 */ /* 0x000fea000383ffff */
[----:B------:R-:W-:Y:S05]  /*67f0*/  BSYNC B0 ;  /* 0x0000000000007941 */ /* 0x000fea0003800000 */
.L_x_106:
[----:B------:R-:W-:-:S03]  /*6800*/  UMOV UR4, 0xffffffff ;  /* 0xffffffff00047882 */ /* 0x000fc60000000000 */
[----:B------:R-:W-:Y:S05]  /*6810*/  BRA.DIV UR4, `(.L_x_119) ;  /* 0x0000000604d07947 */ /* 0x000fea000b800000 */
[----:B------:R-:W-:-:S13]  /*6820*/  ELECT P0, URZ, PT ;  /* 0x00000000003f782f */ /* 0x000fda0003800000 */
.L_x_138:
[----:B------:R-:W-:Y:S04]  /*6830*/  BSSY B0, `(.L_x_120) ;  /* 0x0000058000007945 */ /* 0x000fe80003800000 */
[----:B------:R-:W-:Y:S05]  /*6840*/  @!P0 BRA `(.L_x_121) ;  /* 0x0000000400588947 */ /* 0x000fea0003800000 */
[----:B------:R-:W-:-:S04]  /*6850*/  LOP3.LUT R4, R4, 0x2, RZ, 0xfc, !PT ;  /* 0x0000000204047812 */ /* 0x000fc800078efcff */
[----:B------:R-:W-:-:S13]  /*6860*/  ISETP.NE.AND P0, PT, R4, 0x3, PT ;  /* 0x000000030400780c */ /* 0x000fda0003f05270 */
[----:B------:R-:W-:Y:S05]  /*6870*/  @!P0 BRA `(.L_x_122) ;  /* 0x0000000000048947 */ /* 0x000fea0003800000 */
[----:B------:R-:W-:Y:S01]  /*6880*/  BPT.TRAP 0x1 ;  /* 0x000000040000795c */ /* 0x000fe20000300000 */
.L_x_122:
[----:B------:R-:W0:Y:S01]  /*6890*/  S2R R3, SR_CgaCtaId ;  /* 0x0000000000037919 */ /* 0x000e220000008800 */
[----:B------:R-:W-:Y:S02]  /*68a0*/  MOV R0, 0x400 ;  /* 0x0000040000007802 */ /* 0x000fe40000000f00 */
[----:B------:R-:W-:Y:S02]  /*68b0*/  SHF.L.U32 R2, R10, 0x1f, RZ ;  /* 0x0000001f0a027819 */ /* 0x000fe400000006ff */
[----:B0-----:R-:W-:-:S05]  /*68c0*/  LEA R0, R3, R0, 0x18 ;  /* 0x0000000003007211 */ /* 0x001fca00078ec0ff */
[----:B------:R-:W-:-:S04]  /*68d0*/  VIADD R0, R0, 0x48 ;  /* 0x0000004800007836 */ /* 0x000fc80000000000 */
[C---:B------:R-:W-:Y:S02]  /*68e0*/  IMAD R5, R13.reuse, 0x8, R0 ;  /* 0x000000080d057824 */ /* 0x040fe400078e0200 */
[----:B------:R-:W-:Y:S02]  /*68f0*/  VIADD R13, R13, 0x1 ;  /* 0x000000010d0d7836 */ /* 0x000fe40000000000 */
[----:B------:R-:W0:Y:S03]  /*6900*/  SYNCS.PHASECHK.TRANS64.TRYWAIT P0, [R5+URZ], R2 ;  /* 0x00000002050075a7 */ /* 0x000e26000800017f */
[----:B------:R-:W-:-:S04]  /*6910*/  ISETP.NE.AND P1, PT, R13, 0x9, PT ;  /* 0x000000090d00780c */ /* 0x000fc80003f25270 */
[----:B------:R-:W-:Y:S02]  /*6920*/  SEL R3, RZ, 0x1, P1 ;  /* 0x00000001ff037807 */ /* 0x000fe40000800000 */
[----:B------:R-:W-:Y:S02]  /*6930*/  SEL R13, R13, RZ, P1 ;  /* 0x000000ff0d0d7207 */ /* 0x000fe40000800000 */
[----:B------:R-:W-:-:S03]  /*6940*/  LOP3.LUT R10, R10, R3, RZ, 0x3c, !PT ;  /* 0x000000030a0a7212 */ /* 0x000fc600078e3cff */
[----:B------:R-:W-:Y:S01]  /*6950*/  IMAD R7, R13, 0x8, R0 ;  /* 0x000000080d077824 */ /* 0x000fe200078e0200 */
[----:B------:R-:W-:Y:S01]  /*6960*/  SHF.L.U32 R4, R10, 0x1f, RZ ;  /* 0x0000001f0a047819 */ /* 0x000fe200000006ff */
[----:B0-----:R-:W-:Y:S06]  /*6970*/  @!P0 BRA `(.L_x_123) ;  /* 0x00000004009c8947 */ /* 0x001fec0003800000 */
.L_x_139:
[----:B------:R-:W1:Y:S01]  /*6980*/  SYNCS.PHASECHK.TRANS64.TRYWAIT P0, [R7+URZ], R4 ;  /* 0x00000004070075a7 */ /* 0x000e62000800017f */
[----:B0-----:R-:W-:-:S05]  /*6990*/  VIADD R2, R13, 0x1 ;  /* 0x000000010d027836 */ /* 0x001fca0000000000 */
[----:B------:R-:W-:-:S04]  /*69a0*/  ISETP.NE.AND P1, PT, R2, 0x9, PT ;  /* 0x000000090200780c */ /* 0x000fc80003f25270 */
[----:B------:R-:W-:Y:S02]  /*69b0*/  SEL R3, RZ, 0x1, P1 ;  /* 0x00000001ff037807 */ /* 0x000fe40000800000 */
[----:B------:R-:W-:Y:S02]  /*69c0*/  SEL R9, R2, RZ, P1 ;  /* 0x000000ff02097207 */ /* 0x000fe40000800000 */
[----:B------:R-:W-:-:S03]  /*69d0*/  LOP3.LUT R10, R10, R3, RZ, 0x3c, !PT ;  /* 0x000000030a0a7212 */ /* 0x000fc600078e3cff */
[----:B------:R-:W-:Y:S01]  /*69e0*/  IMAD R6, R9, 0x8, R0 ;  /* 0x0000000809067824 */ /* 0x000fe200078e0200 */
[----:B------:R-:W-:Y:S01]  /*69f0*/  SHF.L.U32 R5, R10, 0x1f, RZ ;  /* 0x0000001f0a057819 */ /* 0x000fe200000006ff */
[----:B-1----:R-:W-:Y:S06]  /*6a00*/  @!P0 BRA `(.L_x_124) ;  /* 0x00000004008c8947 */ /* 0x002fec0003800000 */
.L_x_140:
[----:B------:R-:W1:Y:S01]  /*6a10*/  SYNCS.PHASECHK.TRANS64.TRYWAIT P0, [R6+URZ], R5 ;  /* 0x00000005060075a7 */ /* 0x000e62000800017f */
[----:B------:R-:W-:-:S05]  /*6a20*/  VIADD R2, R9, 0x1 ;  /* 0x0000000109027836 */ /* 0x000fca0000000000 */
[----:B------:R-:W-:-:S04]  /*6a30*/  ISETP.NE.AND P1, PT, R2, 0x9, PT ;  /* 0x000000090200780c */ /* 0x000fc80003f25270 */
[----:B------:R-:W-:Y:S02]  /*6a40*/  SEL R3, RZ, 0x1, P1 ;  /* 0x00000001ff037807 */ /* 0x000fe40000800000 */
[----:B0-----:R-:W-:Y:S02]  /*6a50*/  SEL R7, R2, RZ, P1 ;  /* 0x000000ff02077207 */ /* 0x001fe40000800000 */
[----:B------:R-:W-:-:S03]  /*6a60*/  LOP3.LUT R10, R10, R3, RZ, 0x3c, !PT ;  /* 0x000000030a0a7212 */ /* 0x000fc600078e3cff */
[----:B------:R-:W-:Y:S01]  /*6a70*/  IMAD R9, R7, 0x8, R0 ;  /* 0x0000000807097824 */ /* 0x000fe200078e0200 */
[----:B------:R-:W-:Y:S01]  /*6a80*/  SHF.L.U32 R4, R10, 0x1f, RZ ;  /* 0x0000001f0a047819 */ /* 0x000fe200000006ff */
[----:B-1----:R-:W-:Y:S06]  /*6a90*/  @!P0 BRA `(.L_x_125) ;  /* 0x00000004007c8947 */ /* 0x002fec0003800000 */
.L_x_141:
[----:B------:R-:W1:Y:S01]  /*6aa0*/  SYNCS.PHASECHK.TRANS64.TRYWAIT P0, [R9+URZ], R4 ;  /* 0x00000004090075a7 */ /* 0x000e62000800017f */
[----:B------:R-:W-:-:S05]  /*6ab0*/  VIADD R2, R7, 0x1 ;  /* 0x0000000107027836 */ /* 0x000fca0000000000 */
[----:B------:R-:W-:-:S04]  /*6ac0*/  ISETP.NE.AND P1, PT, R2, 0x9, PT ;  /* 0x000000090200780c */ /* 0x000fc80003f25270 */
[----:B------:R-:W-:Y:S02]  /*6ad0*/  SEL R3, RZ, 0x1, P1 ;  /* 0x00000001ff037807 */ /* 0x000fe40000800000 */
[----:B------:R-:W-:Y:S02]  /*6ae0*/  SEL R7, R2, RZ, P1 ;  /* 0x000000ff02077207 */ /* 0x000fe40000800000 */
[----:B------:R-:W-:-:S03]  /*6af0*/  LOP3.LUT R10, R10, R3, RZ, 0x3c, !PT ;  /* 0x000000030a0a7212 */ /* 0x000fc600078e3cff */
[----:B0-----:R-:W-:Y:S01]  /*6b00*/  IMAD R6, R7, 0x8, R0 ;  /* 0x0000000807067824 */ /* 0x001fe200078e0200 */
[----:B------:R-:W-:Y:S01]  /*6b10*/  SHF.L.U32 R5, R10, 0x1f, RZ ;  /* 0x0000001f0a057819 */ /* 0x000fe200000006ff */
[----:B-1----:R-:W-:Y:S06]  /*6b20*/  @!P0 BRA `(.L_x_126) ;  /* 0x00000004006c8947 */ /* 0x002fec0003800000 */
.L_x_142:
        /* <DEDUP_REMOVED lines=9> */
.L_x_143:
[----:B------:R-:W1:Y:S01]  /*6bc0*/  SYNCS.PHASECHK.TRANS64.TRYWAIT P0, [R9+URZ], R4 ;  /* 0x00000004090075a7 */ /* 0x000e62000800017f */
[----:B------:R-:W-:-:S05]  /*6bd0*/  VIADD R2, R7, 0x1 ;  /* 0x0000000107027836 */ /* 0x000fca0000000000 */
[----:B------:R-:W-:-:S04]  /*6be0*/  ISETP.NE.AND P1, PT, R2, 0x9, PT ;  /* 0x000000090200780c */ /* 0x000fc80003f25270 */
[----:B------:R-:W-:Y:S02]  /*6bf0*/  SEL R3, RZ, 0x1, P1 ;  /* 0x00000001ff037807 */ /* 0x000fe40000800000 */
[----:B------:R-:W-:Y:S02]  /*6c00*/  SEL R7, R2, RZ, P1 ;  /* 0x000000ff02077207 */ /* 0x000fe40000800000 */
[----:B------:R-:W-:-:S03]  /*6c10*/  LOP3.LUT R10, R10, R3, RZ, 0x3c, !PT ;  /* 0x000000030a0a7212 */ /* 0x000fc600078e3cff */
[----:B------:R-:W-:Y:S01]  /*6c20*/  IMAD R8, R7, 0x8, R0 ;  /* 0x0000000807087824 */ /* 0x000fe200078e0200 */
[----:B0-----:R-:W-:Y:S01]  /*6c30*/  SHF.L.U32 R5, R10, 0x1f, RZ ;  /* 0x0000001f0a057819 */ /* 0x001fe200000006ff */
[----:B-1----:R-:W-:Y:S06]  /*6c40*/  @!P0 BRA `(.L_x_128) ;  /* 0x00000004004c8947 */ /* 0x002fec0003800000 */
.L_x_144:
[----:B------:R-:W1:Y:S01]  /*6c50*/  SYNCS.PHASECHK.TRANS64.TRYWAIT P0, [R8+URZ], R5 ;  /* 0x00000005080075a7 */ /* 0x000e62000800017f */
[----:B------:R-:W-:-:S05]  /*6c60*/  VIADD R2, R7, 0x1 ;  /* 0x0000000107027836 */ /* 0x000fca0000000000 */
[----:B------:R-:W-:-:S04]  /*6c70*/  ISETP.NE.AND P1, PT, R2, 0x9, PT ;  /* 0x000000090200780c */ /* 0x000fc80003f25270 */
[----:B------:R-:W-:Y:S02]  /*6c80*/  SEL R3, RZ, 0x1, P1 ;  /* 0x00000001ff037807 */ /* 0x000fe40000800000 */
[----:B------:R-:W-:Y:S02]  /*6c90*/  SEL R7, R2, RZ, P1 ;  /* 0x000000ff02077207 */ /* 0x000fe40000800000 */
[----:B0-----:R-:W-:-:S03]  /*6ca0*/  LOP3.LUT R9, R10, R3, RZ, 0x3c, !PT ;  /* 0x000000030a097212 */ /* 0x001fc600078e3cff */
[----:B------:R-:W-:Y:S01]  /*6cb0*/  IMAD R11, R7, 0x8, R0 ;  /* 0x00000008070b7824 */ /* 0x000fe200078e0200 */
[----:B------:R-:W-:Y:S01]  /*6cc0*/  SHF.L.U32 R6, R9, 0x1f, RZ ;  /* 0x0000001f09067819 */ /* 0x000fe200000006ff */
[----:B-1----:R-:W-:Y:S06]  /*6cd0*/  @!P0 BRA `(.L_x_129) ;  /* 0x00000004003c8947 */ /* 0x002fec0003800000 */
.L_x_145:
[----:B------:R-:W1:Y:S01]  /*6ce0*/  SYNCS.PHASECHK.TRANS64.TRYWAIT P0, [R11+URZ], R6 ;  /* 0x000000060b0075a7 */ /* 0x000e62000800017f */
[----:B------:R-:W-:-:S05]  /*6cf0*/  VIADD R2, R7, 0x1 ;  /* 0x0000000107027836 */ /* 0x000fca0000000000 */
[----:B------:R-:W-:-:S04]  /*6d00*/  ISETP.NE.AND P1, PT, R2, 0x9, PT ;  /* 0x000000090200780c */ /* 0x000fc80003f25270 */
[----:B------:R-:W-:Y:S02]  /*6d10*/  SEL R4, RZ, 0x1, P1 ;  /* 0x00000001ff047807 */ /* 0x000fe40000800000 */
[----:B------:R-:W-:Y:S02]  /*6d20*/  SEL R3, R2, RZ, P1 ;  /* 0x000000ff02037207 */ /* 0x000fe40000800000 */
[----:B------:R-:W-:Y:S01]  /*6d30*/  LOP3.LUT R4, R9, R4, RZ, 0x3c, !PT ;  /* 0x0000000409047212 */ /* 0x000fe200078e3cff */
[----:B-1----:R-:W-:Y:S06]  /*6d40*/  @!P0 BRA `(.L_x_130) ;  /* 0x0000000400348947 */ /* 0x002fec0003800000 */
.L_x_146:
[----:B------:R-:W-:Y:S01]  /*6d50*/  IMAD R3, R3, 0x8, R0 ;  /* 0x0000000803037824 */ /* 0x000fe200078e0200 */
[----:B------:R-:W-:-:S07]  /*6d60*/  SHF.L.U32 R0, R4, 0x1f, RZ ;  /* 0x0000001f04007819 */ /* 0x000fce00000006ff */
.L_x_131:
[----:B--2---:R2:W3:Y:S02]  /*6d70*/  SYNCS.PHASECHK.TRANS64.TRYWAIT P0, [R3+URZ], R0 ;  /* 0x00000000030075a7 */ /* 0x0044e4000800017f */
[----:B---3--:R-:W-:Y:S05]  /*6d80*/  @!P0 NANOSLEEP.SYNCS 0x989680 ;  /* 0x009896800000895d */ /* 0x008fea0003900000 */
[----:B------:R-:W3:Y:S02]  /*6d90*/  @!P0 SYNCS.PHASECHK.TRANS64 P0, [R3+URZ], R0 ;  /* 0x00000000030085a7 */ /* 0x000ee4000800007f */
[----:B---3--:R-:W-:Y:S05]  /*6da0*/  @!P0 BRA `(.L_x_131) ;  /* 0xfffffffc00f08947 */ /* 0x008fea000383ffff */
.L_x_121:
[----:B------:R-:W-:Y:S05]  /*6db0*/  BSYNC B0 ;  /* 0x0000000000007941 */ /* 0x000fea0003800000 */
.L_x_120:
[----:B------:R-:W-:Y:S05]  /*6dc0*/  EXIT ;  /* 0x000000000000794d */ /* 0x000fea0003800000 */
.L_x_18:
[----:B-1----:R-:W-:-:S04]  /*6dd0*/  IMAD.U32 R7, RZ, RZ, UR6 ;  /* 0x00000006ff077e24 */ /* 0x002fc8000f8e00ff */
[----:B------:R1:W3:Y:S03]  /*6de0*/  SYNCS.PHASECHK.TRANS64.TRYWAIT P0, [R7+URZ], R6 ;  /* 0x00000006070075a7 */ /* 0x0002e6000800017f */
[----:B---3--:R-:W-:Y:S05]  /*6df0*/  @!P0 NANOSLEEP.SYNCS 0x989680 ;  /* 0x009896800000895d */ /* 0x008fea0003900000 */
[----:B------:R-:W3:Y:S02]  /*6e00*/  @!P0 SYNCS.PHASECHK.TRANS64 P0, [R7+URZ], R6 ;  /* 0x00000006070085a7 */ /* 0x000ee4000800007f */
[----:B---3--:R-:W-:Y:S05]  /*6e10*/  @!P0 BRA `(.L_x_18) ;  /* 0xfffffffc00ec8947 */ /* 0x008fea000383ffff */
[----:B------:R-:W-:Y:S05]  /*6e20*/  BRA `(.L_x_17) ;  /* 0xffffffa400847947 */ /* 0x000fea000383ffff */
.L_x_24:
[----:B-1----:R-:W-:-:S04]  /*6e30*/  IMAD.U32 R8, RZ, RZ, UR12 ;  /* 0x0000000cff087e24 */ /* 0x002fc8000f8e00ff */
[----:B------:R1:W3:Y:S03]  /*6e40*/  SYNCS.PHASECHK.TRANS64.TRYWAIT P0, [R8+URZ], R7 ;  /* 0x00000007080075a7 */ /* 0x0002e6000800017f */
[----:B---3--:R-:W-:Y:S05]  /*6e50*/  @!P0 NANOSLEEP.SYNCS 0x989680 ;  /* 0x009896800000895d */ /* 0x008fea0003900000 */
[----:B------:R-:W3:Y:S02]  /*6e60*/  @!P0 SYNCS.PHASECHK.TRANS64 P0, [R8+URZ], R7 ;  /* 0x00000007080085a7 */ /* 0x000ee4000800007f */
[----:B---3--:R-:W-:Y:S05]  /*6e70*/  @!P0 BRA `(.L_x_24) ;  /* 0xfffffffc00ec8947 */ /* 0x008fea000383ffff */
[----:B------:R-:W-:Y:S05]  /*6e80*/  BRA `(.L_x_23) ;  /* 0xffffffac00387947 */ /* 0x000fea000383ffff */
.L_x_107:
[----:B------:R-:W-:Y:S01]  /*6e90*/  BSSY B1, `(.L_x_132) ;  /* 0x0000006000017945 */ /* 0x000fe20003800000 */
[----:B------:R-:W-:-:S07]  /*6ea0*/  IMAD.MOV.U32 R2, RZ, RZ, -0x1 ;  /* 0xffffffffff027424 */ /* 0x000fce00078e00ff */
[----:B------:R-:W-:Y:S05]  /*6eb0*/  WARPSYNC.COLLECTIVE R2, `(.L_x_133) ;  /* 0x00000000020c7348 */ /* 0x000fea0003c00000 */
[----:B------:R-:W-:Y:S02]  /*6ec0*/  ELECT P1, UR62, PT ;  /* 0x00000000003e782f */ /* 0x000fe40003820000 */
[----:B------:R-:W-:Y:S01]  /*6ed0*/  MOV R2, UR62 ;  /* 0x0000003e00027c02 */ /* 0x000fe20008000f00 */
[----:B------:R-:W-:Y:S10]  /*6ee0*/  ENDCOLLECTIVE ;  /* 0x000000000000791b */ /* 0x000ff40003800000 */
.L_x_133:
[----:B------:R-:W-:Y:S05]  /*6ef0*/  BSYNC B1 ;  /* 0x0000000000017941 */ /* 0x000fea0003800000 */
.L_x_132:
[----:B------:R-:W-:Y:S05]  /*6f00*/  BRA `(.L_x_134) ;  /* 0xffffffec00887947 */ /* 0x000fea000383ffff */
.L_x_110:
[----:B-1----:R1:W2:Y:S02]  /*6f10*/  SYNCS.PHASECHK.TRANS64.TRYWAIT P1, [R18+URZ+0x48], R7 ;  /* 0x00004807120075a7 */ /* 0x0022a4000802017f */
[----:B--2---:R-:W-:Y:S05]  /*6f20*/  @!P1 NANOSLEEP.SYNCS 0x989680 ;  /* 0x009896800000995d */ /* 0x004fea0003900000 */
[----:B------:R-:W2:Y:S02]  /*6f30*/  @!P1 SYNCS.PHASECHK.TRANS64 P1, [R18+URZ+0x48], R7 ;  /* 0x00004807120095a7 */ /* 0x000ea4000802007f */
[----:B--2---:R-:W-:Y:S05]  /*6f40*/  @!P1 BRA `(.L_x_110) ;  /* 0xfffffffc00f09947 */ /* 0x004fea000383ffff */
[----:B------:R-:W-:Y:S05]  /*6f50*/  BRA `(.L_x_135) ;  /* 0xffffffec00bc7947 */ /* 0x000fea000383ffff */
.L_x_119:
[----:B------:R-:W-:Y:S01]  /*6f60*/  BSSY B0, `(.L_x_136) ;  /* 0x0000006000007945 */ /* 0x000fe20003800000 */
[----:B------:R-:W-:-:S07]  /*6f70*/  IMAD.MOV.U32 R2, RZ, RZ, -0x1 ;  /* 0xffffffffff027424 */ /* 0x000fce00078e00ff */
[----:B------:R-:W-:Y:S05]  /*6f80*/  WARPSYNC.COLLECTIVE R2, `(.L_x_137) ;  /* 0x00000000020c7348 */ /* 0x000fea0003c00000 */
[----:B------:R-:W-:Y:S02]  /*6f90*/  ELECT P1, UR62, PT ;  /* 0x00000000003e782f */ /* 0x000fe40003820000 */
[----:B------:R-:W-:Y:S01]  /*6fa0*/  MOV R2, UR62 ;  /* 0x0000003e00027c02 */ /* 0x000fe20008000f00 */
[----:B------:R-:W-:Y:S10]  /*6fb0*/  ENDCOLLECTIVE ;  /* 0x000000000000791b */ /* 0x000ff40003800000 */
.L_x_137:
[----:B------:R-:W-:Y:S05]  /*6fc0*/  BSYNC B0 ;  /* 0x0000000000007941 */ /* 0x000fea0003800000 */
.L_x_136:
[----:B------:R-:W-:Y:S01]  /*6fd0*/  PLOP3.LUT P0, PT, P1, PT, PT, 0x80, 0x0 ;  /* 0x000000000000781c */ /* 0x000fe20000f0f070 */
[----:B------:R-:W-:-:S12]  /*6fe0*/  BRA `(.L_x_138) ;  /* 0xfffffff800107947 */ /* 0x000fd8000383ffff */
.L_x_123:
[----:B0-----:R0:W1:Y:S02]  /*6ff0*/  SYNCS.PHASECHK.TRANS64.TRYWAIT P0, [R5+URZ], R2 ;  /* 0x00000002050075a7 */ /* 0x001064000800017f */
[----:B-1----:R-:W-:Y:S05]  /*7000*/  @!P0 NANOSLEEP.SYNCS 0x989680 ;  /* 0x009896800000895d */ /* 0x002fea0003900000 */
[----:B------:R-:W1:Y:S02]  /*7010*/  @!P0 SYNCS.PHASECHK.TRANS64 P0, [R5+URZ], R2 ;  /* 0x00000002050085a7 */ /* 0x000e64000800007f */
[----:B-1----:R-:W-:Y:S05]  /*7020*/  @!P0 BRA `(.L_x_123) ;  /* 0xfffffffc00f08947 */ /* 0x002fea000383ffff */
[----:B------:R-:W-:Y:S05]  /*7030*/  BRA `(.L_x_139) ;  /* 0xfffffff800507947 */ /* 0x000fea000383ffff */
.L_x_124:
[----:B0-----:R0:W1:Y:S02]  /*7040*/  SYNCS.PHASECHK.TRANS64.TRYWAIT P0, [R7+URZ], R4 ;  /* 0x00000004070075a7 */ /* 0x001064000800017f */
[----:B-1----:R-:W-:Y:S05]  /*7050*/  @!P0 NANOSLEEP.SYNCS 0x989680 ;  /* 0x009896800000895d */ /* 0x002fea0003900000 */
[----:B------:R-:W1:Y:S02]  /*7060*/  @!P0 SYNCS.PHASECHK.TRANS64 P0, [R7+URZ], R4 ;  /* 0x00000004070085a7 */ /* 0x000e64000800007f */
[----:B-1----:R-:W-:Y:S05]  /*7070*/  @!P0 BRA `(.L_x_124) ;  /* 0xfffffffc00f08947 */ /* 0x002fea000383ffff */
[----:B------:R-:W-:Y:S05]  /*7080*/  BRA `(.L_x_140) ;  /* 0xfffffff800607947 */ /* 0x000fea000383ffff */
.L_x_125:
[----:B0-----:R0:W1:Y:S02]  /*7090*/  SYNCS.PHASECHK.TRANS64.TRYWAIT P0, [R6+URZ], R5 ;  /* 0x00000005060075a7 */ /* 0x001064000800017f */
[----:B-1----:R-:W-:Y:S05]  /*70a0*/  @!P0 NANOSLEEP.SYNCS 0x989680 ;  /* 0x009896800000895d */ /* 0x002fea0003900000 */
[----:B------:R-:W1:Y:S02]  /*70b0*/  @!P0 SYNCS.PHASECHK.TRANS64 P0, [R6+URZ], R5 ;  /* 0x00000005060085a7 */ /* 0x000e64000800007f */
[----:B-1----:R-:W-:Y:S05]  /*70c0*/  @!P0 BRA `(.L_x_125) ;  /* 0xfffffffc00f08947 */ /* 0x002fea000383ffff */
[----:B------:R-:W-:Y:S05]  /*70d0*/  BRA `(.L_x_141) ;  /* 0xfffffff800707947 */ /* 0x000fea000383ffff */
.L_x_126:
[----:B0-----:R0:W1:Y:S02]  /*70e0*/  SYNCS.PHASECHK.TRANS64.TRYWAIT P0, [R9+URZ], R4 ;  /* 0x00000004090075a7 */ /* 0x001064000800017f */
[----:B-1----:R-:W-:Y:S05]  /*70f0*/  @!P0 NANOSLEEP.SYNCS 0x989680 ;  /* 0x009896800000895d */ /* 0x002fea0003900000 */
[----:B------:R-:W1:Y:S02]  /*7100*/  @!P0 SYNCS.PHASECHK.TRANS64 P0, [R9+URZ], R4 ;  /* 0x00000004090085a7 */ /* 0x000e64000800007f */
[----:B-1----:R-:W-:Y:S05]  /*7110*/  @!P0 BRA `(.L_x_126) ;  /* 0xfffffffc00f08947 */ /* 0x002fea000383ffff */
[----:B------:R-:W-:Y:S05]  /*7120*/  BRA `(.L_x_142) ;  /* 0xfffffff800807947 */ /* 0x000fea000383ffff */
.L_x_127:
[----:B0-----:R0:W1:Y:S02]  /*7130*/  SYNCS.PHASECHK.TRANS64.TRYWAIT P0, [R6+URZ], R5 ;  /* 0x00000005060075a7 */ /* 0x001064000800017f */
[----:B-1----:R-:W-:Y:S05]  /*7140*/  @!P0 NANOSLEEP.SYNCS 0x989680 ;  /* 0x009896800000895d */ /* 0x002fea0003900000 */
[----:B------:R-:W1:Y:S02]  /*7150*/  @!P0 SYNCS.PHASECHK.TRANS64 P0, [R6+URZ], R5 ;  /* 0x00000005060085a7 */ /* 0x000e64000800007f */
[----:B-1----:R-:W-:Y:S05]  /*7160*/  @!P0 BRA `(.L_x_127) ;  /* 0xfffffffc00f08947 */ /* 0x002fea000383ffff */
[----:B------:R-:W-:Y:S05]  /*7170*/  BRA `(.L_x_143) ;  /* 0xfffffff800907947 */ /* 0x000fea000383ffff */
.L_x_128:
[----:B0-----:R0:W1:Y:S02]  /*7180*/  SYNCS.PHASECHK.TRANS64.TRYWAIT P0, [R9+URZ], R4 ;  /* 0x00000004090075a7 */ /* 0x001064000800017f */
[----:B-1----:R-:W-:Y:S05]  /*7190*/  @!P0 NANOSLEEP.SYNCS 0x989680 ;  /* 0x009896800000895d */ /* 0x002fea0003900000 */
[----:B------:R-:W1:Y:S02]  /*71a0*/  @!P0 SYNCS.PHASECHK.TRANS64 P0, [R9+URZ], R4 ;  /* 0x00000004090085a7 */ /* 0x000e64000800007f */
[----:B-1----:R-:W-:Y:S05]  /*71b0*/  @!P0 BRA `(.L_x_128) ;  /* 0xfffffffc00f08947 */ /* 0x002fea000383ffff */
[----:B------:R-:W-:Y:S05]  /*71c0*/  BRA `(.L_x_144) ;  /* 0xfffffff800a07947 */ /* 0x000fea000383ffff */
.L_x_129:
[----:B0-----:R0:W1:Y:S02]  /*71d0*/  SYNCS.PHASECHK.TRANS64.TRYWAIT P0, [R8+URZ], R5 ;  /* 0x00000005080075a7 */ /* 0x001064000800017f */
[----:B-1----:R-:W-:Y:S05]  /*71e0*/  @!P0 NANOSLEEP.SYNCS 0x989680 ;  /* 0x009896800000895d */ /* 0x002fea0003900000 */
[----:B------:R-:W1:Y:S02]  /*71f0*/  @!P0 SYNCS.PHASECHK.TRANS64 P0, [R8+URZ], R5 ;  /* 0x00000005080085a7 */ /* 0x000e64000800007f */
[----:B-1----:R-:W-:Y:S05]  /*7200*/  @!P0 BRA `(.L_x_129) ;  /* 0xfffffffc00f08947 */ /* 0x002fea000383ffff */
[----:B------:R-:W-:Y:S05]  /*7210*/  BRA `(.L_x_145) ;  /* 0xfffffff800b07947 */ /* 0x000fea000383ffff */
.L_x_130:
[----:B-1----:R1:W2:Y:S02]  /*7220*/  SYNCS.PHASECHK.TRANS64.TRYWAIT P0, [R11+URZ], R6 ;  /* 0x000000060b0075a7 */ /* 0x0022a4000800017f */
[----:B--2---:R-:W-:Y:S05]  /*7230*/  @!P0 NANOSLEEP.SYNCS 0x989680 ;  /* 0x009896800000895d */ /* 0x004fea0003900000 */
[----:B------:R-:W2:Y:S02]  /*7240*/  @!P0 SYNCS.PHASECHK.TRANS64 P0, [R11+URZ], R6 ;  /* 0x000000060b0085a7 */ /* 0x000ea4000800007f */
[----:B--2---:R-:W-:Y:S05]  /*7250*/  @!P0 BRA `(.L_x_130) ;  /* 0xfffffffc00f08947 */ /* 0x004fea000383ffff */
[----:B------:R-:W-:Y:S05]  /*7260*/  BRA `(.L_x_146) ;  /* 0xfffffff800b87947 */ /* 0x000fea000383ffff */
.L_x_147:
[----:B------:R-:W-:-:S00]  /*7270*/  BRA `(.L_x_147) ;  /* 0xfffffffc00fc7947 */ /* 0x000fc0000383ffff */
[----:B------:R-:W-:-:S00]  /*7280*/  NOP ;  /* 0x0000000000007918 */ /* 0x000fc00000000000 */
[----:B------:R-:W-:-:S00]  /*7290*/  NOP ;  /* 0x0000000000007918 */ /* 0x000fc00000000000 */
[----:B------:R-:W-:-:S00]  /*72a0*/  NOP ;  /* 0x0000000000007918 */ /* 0x000fc00000000000 */
[----:B------:R-:W-:-:S00]  /*72b0*/  NOP ;  /* 0x0000000000007918 */ /* 0x000fc00000000000 */
[----:B------:R-:W-:-:S00]  /*72c0*/  NOP ;  /* 0x0000000000007918 */ /* 0x000fc00000000000 */
[----:B------:R-:W-:-:S00]  /*72d0*/  NOP ;  /* 0x0000000000007918 */ /* 0x000fc00000000000 */
[----:B------:R-:W-:-:S00]  /*72e0*/  NOP ;  /* 0x0000000000007918 */ /* 0x000fc00000000000 */
[----:B------:R-:W-:-:S00]  /*72f0*/  NOP ;  /* 0x0000000000007918 */ /* 0x000fc00000000000 */
.L_x_148:


//--------------------- .nv.shared._ZN7cutlass13device_kernelINS_4gemm6kernel13GemmUniversalIN4cute5tupleIJiiiiEEENS1_10collective13CollectiveMmaINS1_37MainloopSm90TmaGmmaWarpSpecializedFP8ILi9ENS5_IJNS4_1CILi1EEESB_SB_EEENS1_35KernelTmaWarpSpecializedCooperativeEEENS5_IJNSA_ILi128EEENSA_ILi64EEESF_EEENS_12float_e4m3_tENS5_IJlSB_lEEESI_SJ_NS4_8TiledMMAINS4_8MMA_AtomIJNS4_4SM904GMMA30MMA_64x64x32_F32E4M3E4M3_SS_TNILNSN_7ScaleInE1ELSP_1EEEEEENS4_6LayoutINS5_IJNSA_ILi2EEESB_SB_EEENS5_IJSB_NSA_ILi0EEESV_EEEEENS5_IJNS4_10UnderscoreESY_SY_EEEEENS4_13SM90_TMA_LOADENS4_14ComposedLayoutINS4_7SwizzleILi3ELi4ELi3EEENS4_18smem_ptr_flag_bitsILi8EEENSS_INS5_IJNSA_ILi8EEESF_EEENS5_IJSF_SB_EEEEEEEvNS4_8identityES11_S1B_vS1C_EENS_8epilogue10collective6detail29Sm90TmaWarpSpecializedAdapterINS1F_15DefaultEpilogueISI_SJ_SJ_NS1E_6thread17LinearCombinationISI_Li1EffLNS1J_9ScaleType4KindE0ELNS_15FloatRoundStyleE2ESI_EENS1_15EpilogueDefaultEEEEEvvEEEEvNT_6ParamsE --------------------------
	.section	.nv.shared._ZN7cutlass13device_kernelINS_4gemm6kernel13GemmUniversalIN4cute5tupleIJiiiiEEENS1_10collective13CollectiveMmaINS1_37MainloopSm90TmaGmmaWarpSpecializedFP8ILi9ENS5_IJNS4_1CILi1EEESB_SB_EEENS1_35KernelTmaWarpSpecializedCooperativeEEENS5_IJNSA_ILi128EEENSA_ILi64EEESF_EEENS_12float_e4m3_tENS5_IJlSB_lEEESI_SJ_NS4_8TiledMMAINS4_8MMA_AtomIJNS4_4SM904GMMA30MMA_64x64x32_F32E4M3E4M3_SS_TNILNSN_7ScaleInE1ELSP_1EEEEEENS4_6LayoutINS5_IJNSA_ILi2EEESB_SB_EEENS5_IJSB_NSA_ILi0EEESV_EEEEENS5_IJNS4_10UnderscoreESY_SY_EEEEENS4_13SM90_TMA_LOADENS4_14ComposedLayoutINS4_7SwizzleILi3ELi4ELi3EEENS4_18smem_ptr_flag_bitsILi8EEENSS_INS5_IJNSA_ILi8EEESF_EEENS5_IJSF_SB_EEEEEEEvNS4_8identityES11_S1B_vS1C_EENS_8epilogue10collective6detail29Sm90TmaWarpSpecializedAdapterINS1F_15DefaultEpilogueISI_SJ_SJ_NS1E_6thread17LinearCombinationISI_Li1EffLNS1J_9ScaleType4KindE0ELNS_15FloatRoundStyleE2ESI_EENS1_15EpilogueDefaultEEEEEvvEEEEvNT_6ParamsE,"aw",@nobits
	.sectionflags	@""
	.align	16
	.zero		1024


//--------------------- .nv.shared.reserved.0     --------------------------
	.section	.nv.shared.reserved.0,"aw",@nobits
	.weak		__nv_reservedSMEM_offset_0_alias
	.size		__nv_reservedSMEM_offset_0_alias, 0, 0
	.other		__nv_reservedSMEM_offset_0_alias,@"STO_CUDA_RESERVED_SHARED STV_DEFAULT"
__nv_reservedSMEM_offset_0_alias:
	.zero		0


//--------------------- .nv.global                --------------------------
	.section	.nv.global,"aw",@nobits
.nv.global:
	.type		_ZN39_INTERNAL_671df7e8_4_k_cu_165ed65e_42624cute1_E,@object
	.size		_ZN39_INTERNAL_671df7e8_4_k_cu_165ed65e_42624cute1_E,(_ZN39_INTERNAL_671df7e8_4_k_cu_165ed65e_42624cuda3std3__45__cpo6cbeginE - _ZN39_INTERNAL_671df7e8_4_k_cu_165ed65e_42624cute1_E)
_ZN39_INTERNAL_671df7e8_4_k_cu_165ed65e_42624cute1_E:
	.zero		1
	.type		_ZN39_INTERNAL_671df7e8_4_k_cu_165ed65e_42624cuda3std3__45__cpo6cbeginE,@object
	.size		_ZN39_INTERNAL_671df7e8_4_k_cu_165ed65e_42624cuda3std3__45__cpo6cbeginE,(_ZN39_INTERNAL_671df7e8_4_k_cu_165ed65e_42624cuda3std3__48in_placeE - _ZN39_INTERNAL_671df7e8_4_k_cu_165ed65e_42624cuda3std3__45__cpo6cbeginE)
_ZN39_INTERNAL_671df7e8_4_k_cu_165ed65e_42624cuda3std3__45__cpo6cbeginE:
	.zero		1
	.type		_ZN39_INTERNAL_671df7e8_4_k_cu_165ed65e_42624cuda3std3__48in_placeE,@object
	.size		_ZN39_INTERNAL_671df7e8_4_k_cu_165ed65e_42624cuda3std3__48in_placeE,(_ZN39_INTERNAL_671df7e8_4_k_cu_165ed65e_42624cuda3std6ranges3__45__cpo9iter_moveE - _ZN39_INTERNAL_671df7e8_4_k_cu_165ed65e_42624cuda3std3__48in_placeE)
_ZN39_INTERNAL_671df7e8_4_k_cu_165ed65e_42624cuda3std3__48in_placeE:
	.zero		1
	.type		_ZN39_INTERNAL_671df7e8_4_k_cu_165ed65e_42624cuda3std6ranges3__45__cpo9iter_moveE,@object
	.size		_ZN39_INTERNAL_671df7e8_4_k_cu_165ed65e_42624cuda3std6ranges3__45__cpo9iter_moveE,(_ZN39_INTERNAL_671df7e8_4_k_cu_165ed65e_42624cuda3std3__45__cpo5beginE - _ZN39_INTERNAL_671df7e8_4_k_cu_165ed65e_42624cuda3std6ranges3__45__cpo9iter_moveE)
_ZN39_INTERNAL_671df7e8_4_k_cu_165ed65e_42624cuda3std6ranges3__45__cpo9iter_moveE:
	.zero		1
	.type		_ZN39_INTERNAL_671df7e8_4_k_cu_165ed65e_42624cuda3std3__45__cpo5beginE,@object
	.size		_ZN39_INTERNAL_671df7e8_4_k_cu_165ed65e_42624cuda3std3__45__cpo5beginE,(_ZN39_INTERNAL_671df7e8_4_k_cu_165ed65e_42624cuda3std3__441_GLOBAL__N__671df7e8_4_k_cu_165ed65e_42626ignoreE - _ZN39_INTERNAL_671df7e8_4_k_cu_165ed65e_42624cuda3std3__45__cpo5beginE)
_ZN39_INTERNAL_671df7e8_4_k_cu_165ed65e_42624cuda3std3__45__cpo5beginE:
	.zero		1
	.type		_ZN39_INTERNAL_671df7e8_4_k_cu_165ed65e_42624cuda3std3__441_GLOBAL__N__671df7e8_4_k_cu_165ed65e_42626ignoreE,@object
	.size		_ZN39_INTERNAL_671df7e8_4_k_cu_165ed65e_42624cuda3std3__441_GLOBAL__N__671df7e8_4_k_cu_165ed65e_42626ignoreE,(_ZN39_INTERNAL_671df7e8_4_k_cu_165ed65e_42624cute7productE - _ZN39_INTERNAL_671df7e8_4_k_cu_165ed65e_42624cuda3std3__441_GLOBAL__N__671df7e8_4_k_cu_165ed65e_42626ignoreE)
_ZN39_INTERNAL_671df7e8_4_k_cu_165ed65e_42624cuda3std3__441_GLOBAL__N__671df7e8_4_k_cu_165ed65e_42626ignoreE:
	.zero		1
	.type		_ZN39_INTERNAL_671df7e8_4_k_cu_165ed65e_42624cute7productE,@object
	.size		_ZN39_INTERNAL_671df7e8_4_k_cu_165ed65e_42624cute7productE,(_ZN39_INTERNAL_671df7e8_4_k_cu_165ed65e_42624cuda3std3__45__cpo3endE - _ZN39_INTERNAL_671df7e8_4_k_cu_165ed65e_42624cute7productE)
_ZN39_INTERNAL_671df7e8_4_k_cu_165ed65e_42624cute7productE:
	.zero		1
	.type		_ZN39_INTERNAL_671df7e8_4_k_cu_165ed65e_42624cuda3std3__45__cpo3endE,@object
	.size		_ZN39_INTERNAL_671df7e8_4_k_cu_165ed65e_42624cuda3std3__45__cpo3endE,(_ZN39_INTERNAL_671df7e8_4_k_cu_165ed65e_42624cuda3std3__419piecewise_constructE - _ZN39_INTERNAL_671df7e8_4_k_cu_165ed65e_42624cuda3std3__45__cpo3endE)
_ZN39_INTERNAL_671df7e8_4_k_cu_165ed65e_42624cuda3std3__45__cpo3endE:
	.zero		1
	.type		_ZN39_INTERNAL_671df7e8_4_k_cu_165ed65e_42624cuda3std3__419piecewise_constructE,@object
	.size		_ZN39_INTERNAL_671df7e8_4_k_cu_165ed65e_42624cuda3std3__419piecewise_constructE,(_ZN39_INTERNAL_671df7e8_4_k_cu_165ed65e_42624cuda3std3__45__cpo4cendE - _ZN39_INTERNAL_671df7e8_4_k_cu_165ed65e_42624cuda3std3__419piecewise_constructE)
_ZN39_INTERNAL_671df7e8_4_k_cu_165ed65e_42624cuda3std3__419piecewise_constructE:
	.zero		1
	.type		_ZN39_INTERNAL_671df7e8_4_k_cu_165ed65e_42624cuda3std3__45__cpo4cendE,@object
	.size		_ZN39_INTERNAL_671df7e8_4_k_cu_165ed65e_42624cuda3std3__45__cpo4cendE,(_ZN39_INTERNAL_671df7e8_4_k_cu_165ed65e_42624cuda3std6ranges3__45__cpo4swapE - _ZN39_INTERNAL_671df7e8_4_k_cu_165ed65e_42624cuda3std3__45__cpo4cendE)
_ZN39_INTERNAL_671df7e8_4_k_cu_165ed65e_42624cuda3std3__45__cpo4cendE:
	.zero		1
	.type		_ZN39_INTERNAL_671df7e8_4_k_cu_165ed65e_42624cuda3std6ranges3__45__cpo4swapE,@object
	.size		_ZN39_INTERNAL_671df7e8_4_k_cu_165ed65e_42624cuda3std6ranges3__45__cpo4swapE,(.L_7 - _ZN39_INTERNAL_671df7e8_4_k_cu_165ed65e_42624cuda3std6ranges3__45__cpo4swapE)
_ZN39_INTERNAL_671df7e8_4_k_cu_165ed65e_42624cuda3std6ranges3__45__cpo4swapE:
	.zero		1
.L_7:


//--------------------- .nv.constant0._ZN7cutlass13device_kernelINS_4gemm6kernel13GemmUniversalIN4cute5tupleIJiiiiEEENS1_10collective13CollectiveMmaINS1_37MainloopSm90TmaGmmaWarpSpecializedFP8ILi9ENS5_IJNS4_1CILi1EEESB_SB_EEENS1_35KernelTmaWarpSpecializedCooperativeEEENS5_IJNSA_ILi128EEENSA_ILi64EEESF_EEENS_12float_e4m3_tENS5_IJlSB_lEEESI_SJ_NS4_8TiledMMAINS4_8MMA_AtomIJNS4_4SM904GMMA30MMA_64x64x32_F32E4M3E4M3_SS_TNILNSN_7ScaleInE1ELSP_1EEEEEENS4_6LayoutINS5_IJNSA_ILi2EEESB_SB_EEENS5_IJSB_NSA_ILi0EEESV_EEEEENS5_IJNS4_10UnderscoreESY_SY_EEEEENS4_13SM90_TMA_LOADENS4_14ComposedLayoutINS4_7SwizzleILi3ELi4ELi3EEENS4_18smem_ptr_flag_bitsILi8EEENSS_INS5_IJNSA_ILi8EEESF_EEENS5_IJSF_SB_EEEEEEEvNS4_8identityES11_S1B_vS1C_EENS_8epilogue10collective6detail29Sm90TmaWarpSpecializedAdapterINS1F_15DefaultEpilogueISI_SJ_SJ_NS1E_6thread17LinearCombinationISI_Li1EffLNS1J_9ScaleType4KindE0ELNS_15FloatRoundStyleE2ESI_EENS1_15EpilogueDefaultEEEEEvvEEEEvNT_6ParamsE --------------------------
	.section	.nv.constant0._ZN7cutlass13device_kernelINS_4gemm6kernel13GemmUniversalIN4cute5tupleIJiiiiEEENS1_10collective13CollectiveMmaINS1_37MainloopSm90TmaGmmaWarpSpecializedFP8ILi9ENS5_IJNS4_1CILi1EEESB_SB_EEENS1_35KernelTmaWarpSpecializedCooperativeEEENS5_IJNSA_ILi128EEENSA_ILi64EEESF_EEENS_12float_e4m3_tENS5_IJlSB_lEEESI_SJ_NS4_8TiledMMAINS4_8MMA_AtomIJNS4_4SM904GMMA30MMA_64x64x32_F32E4M3E4M3_SS_TNILNSN_7ScaleInE1ELSP_1EEEEEENS4_6LayoutINS5_IJNSA_ILi2EEESB_SB_EEENS5_IJSB_NSA_ILi0EEESV_EEEEENS5_IJNS4_10UnderscoreESY_SY_EEEEENS4_13SM90_TMA_LOADENS4_14ComposedLayoutINS4_7SwizzleILi3ELi4ELi3EEENS4_18smem_ptr_flag_bitsILi8EEENSS_INS5_IJNSA_ILi8EEESF_EEENS5_IJSF_SB_EEEEEEEvNS4_8identityES11_S1B_vS1C_EENS_8epilogue10collective6detail29Sm90TmaWarpSpecializedAdapterINS1F_15DefaultEpilogueISI_SJ_SJ_NS1E_6thread17LinearCombinationISI_Li1EffLNS1J_9ScaleType4KindE0ELNS_15FloatRoundStyleE2ESI_EENS1_15EpilogueDefaultEEEEEvvEEEEvNT_6ParamsE,"a",@progbits
	.sectionflags	@""
	.align	4
.nv.constant0._ZN7cutlass13device_kernelINS_4gemm6kernel13GemmUniversalIN4cute5tupleIJiiiiEEENS1_10collective13CollectiveMmaINS1_37MainloopSm90TmaGmmaWarpSpecializedFP8ILi9ENS5_IJNS4_1CILi1EEESB_SB_EEENS1_35KernelTmaWarpSpecializedCooperativeEEENS5_IJNSA_ILi128EEENSA_ILi64EEESF_EEENS_12float_e4m3_tENS5_IJlSB_lEEESI_SJ_NS4_8TiledMMAINS4_8MMA_AtomIJNS4_4SM904GMMA30MMA_64x64x32_F32E4M3E4M3_SS_TNILNSN_7ScaleInE1ELSP_1EEEEEENS4_6LayoutINS5_IJNSA_ILi2EEESB_SB_EEENS5_IJSB_NSA_ILi0EEESV_EEEEENS5_IJNS4_10UnderscoreESY_SY_EEEEENS4_13SM90_TMA_LOADENS4_14ComposedLayoutINS4_7SwizzleILi3ELi4ELi3EEENS4_18smem_ptr_flag_bitsILi8EEENSS_INS5_IJNSA_ILi8EEESF_EEENS5_IJSF_SB_EEEEEEEvNS4_8identityES11_S1B_vS1C_EENS_8epilogue10collective6detail29Sm90TmaWarpSpecializedAdapterINS1F_15DefaultEpilogueISI_SJ_SJ_NS1E_6thread17LinearCombinationISI_Li1EffLNS1J_9ScaleType4KindE0ELNS_15FloatRoundStyleE2ESI_EENS1_15EpilogueDefaultEEEEEvvEEEEvNT_6ParamsE:
	.zero		1664


//--------------------- SYMBOLS --------------------------

	.type		.nv.reservedSmem.offset0,@object
	.size		.nv.reservedSmem.offset0,0x4
